	.target	sm_90a

	.elftype	@"ET_EXEC"


//--------------------- .note.nv.tkinfo           --------------------------
	.section	.note.nv.tkinfo,"",@"SHT_NOTE"
	.sectionflags	@"SHF_NOTE_NV_TKINFO"
	.tkinfo
        /*0018*/ 	.word	0x00000002
        /*0030*/ 	.string	""
        /*0030*/ 	.string	"ptxas"
        /*0030*/ 	.string	"Cuda compilation tools, release 13.0, V13.0.88"
        /*0030*/ 	.string	"Build cuda_13.0.r13.0/compiler.36424714_0"
        /*0030*/ 	.string	"-arch sm_90a -m 64 "



//--------------------- .note.nv.cuinfo           --------------------------
	.section	.note.nv.cuinfo,"",@"SHT_NOTE"
	.sectionflags	@"SHF_NOTE_NV_CUINFO"
        /*0018*/ 	.short	0x0002
        /*001a*/ 	.short	0x005a
        /*001c*/ 	.short	0x0082
	.zero		2


//--------------------- .nv.info                  --------------------------
	.section	.nv.info,"",@"SHT_CUDA_INFO"
	.align	4


	//----- nvinfo : EIATTR_REGCOUNT
	.align		4
        /*0000*/ 	.byte	0x04, 0x2f
        /*0002*/ 	.short	(.L_12 - .L_11)
	.align		4
.L_11:
        /*0004*/ 	.word	index@(_ZN7cutlass13device_kernelIN5flash19enable_sm80_to_sm89INS1_16FlashAttnFwdSm80INS1_25CollectiveMainloopFwdSm80ILi4ELi1ELb0EN4cute5tupleIJNS5_1CILi128EEENS7_ILi80EEENS7_ILi64EEEEEELi64ENS_10bfloat16_tEfNS_4arch4Sm80ELb1ELb0ELb0ELb1ELb1ELb1ELb1ELb1EEENS1_21CollectiveEpilogueFwdINS6_IJS8_SA_S9_EEENS6_IJNS7_ILi1EEESI_SI_EEESC_SE_Li128ELb1ELb1ELb1ELb0EEENS1_36VarlenDynamicPersistentTileSchedulerILi128ELi80ELi128ELi128ELb1ELb1ELb0ELb1ELb1ELb1EEEEEEEEEvNT_6ParamsE)
        /*0008*/ 	.word	0x00000004


	//----- nvinfo : EIATTR_FRAME_SIZE
	.align		4
.L_12:
        /*000c*/ 	.byte	0x04, 0x11
        /*000e*/ 	.short	(.L_14 - .L_13)
	.align		4
.L_13:
        /*0010*/ 	.word	index@(_ZN7cutlass13device_kernelIN5flash19enable_sm80_to_sm89INS1_16FlashAttnFwdSm80INS1_25CollectiveMainloopFwdSm80ILi4ELi1ELb0EN4cute5tupleIJNS5_1CILi128EEENS7_ILi80EEENS7_ILi64EEEEEELi64ENS_10bfloat16_tEfNS_4arch4Sm80ELb1ELb0ELb0ELb1ELb1ELb1ELb1ELb1EEENS1_21CollectiveEpilogueFwdINS6_IJS8_SA_S9_EEENS6_IJNS7_ILi1EEESI_SI_EEESC_SE_Li128ELb1ELb1ELb1ELb0EEENS1_36VarlenDynamicPersistentTileSchedulerILi128ELi80ELi128ELi128ELb1ELb1ELb0ELb1ELb1ELb1EEEEEEEEEvNT_6ParamsE)
        /*0014*/ 	.word	0x00000000


	//----- nvinfo : EIATTR_REGCOUNT
	.align		4
.L_14:
        /*0018*/ 	.byte	0x04, 0x2f
        /*001a*/ 	.short	(.L_16 - .L_15)
	.align		4
.L_15:
        /*001c*/ 	.word	index@(_ZN7cutlass13device_kernelIN5flash19enable_sm80_to_sm89INS1_16FlashAttnFwdSm80INS1_25CollectiveMainloopFwdSm80ILi4ELi1ELb0EN4cute5tupleIJNS5_1CILi128EEENS7_ILi80EEENS7_ILi64EEEEEELi64ENS_10bfloat16_tEfNS_4arch4Sm80ELb1ELb0ELb0ELb1ELb1ELb0ELb1ELb1EEENS1_21CollectiveEpilogueFwdINS6_IJS8_SA_S9_EEENS6_IJNS7_ILi1EEESI_SI_EEESC_SE_Li128ELb1ELb1ELb1ELb0EEENS1_36VarlenDynamicPersistentTileSchedulerILi128ELi80ELi128ELi128ELb1ELb1ELb0ELb1ELb1ELb1EEEEEEEEEvNT_6ParamsE)
        /*0020*/ 	.word	0x00000004


	//----- nvinfo : EIATTR_FRAME_SIZE
	.align		4
.L_16:
        /*0024*/ 	.byte	0x04, 0x11
        /*0026*/ 	.short	(.L_18 - .L_17)
	.align		4
.L_17:
        /*0028*/ 	.word	index@(_ZN7cutlass13device_kernelIN5flash19enable_sm80_to_sm89INS1_16FlashAttnFwdSm80INS1_25CollectiveMainloopFwdSm80ILi4ELi1ELb0EN4cute5tupleIJNS5_1CILi128EEENS7_ILi80EEENS7_ILi64EEEEEELi64ENS_10bfloat16_tEfNS_4arch4Sm80ELb1ELb0ELb0ELb1ELb1ELb0ELb1ELb1EEENS1_21CollectiveEpilogueFwdINS6_IJS8_SA_S9_EEENS6_IJNS7_ILi1EEESI_SI_EEESC_SE_Li128ELb1ELb1ELb1ELb0EEENS1_36VarlenDynamicPersistentTileSchedulerILi128ELi80ELi128ELi128ELb1ELb1ELb0ELb1ELb1ELb1EEEEEEEEEvNT_6ParamsE)
        /*002c*/ 	.word	0x00000000


	//----- nvinfo : EIATTR_REGCOUNT
	.align		4
.L_18:
        /*0030*/ 	.byte	0x04, 0x2f
        /*0032*/ 	.short	(.L_20 - .L_19)
	.align		4
.L_19:
        /*0034*/ 	.word	index@(_ZN7cutlass13device_kernelIN5flash19enable_sm80_to_sm89INS1_16FlashAttnFwdSm80INS1_25CollectiveMainloopFwdSm80ILi4ELi1ELb0EN4cute5tupleIJNS5_1CILi128EEENS7_ILi112EEENS7_ILi64EEEEEELi64ENS_10bfloat16_tEfNS_4arch4Sm80ELb1ELb0ELb0ELb0ELb1ELb0ELb1ELb1EEENS1_21CollectiveEpilogueFwdINS6_IJS8_SA_S9_EEENS6_IJNS7_ILi1EEESI_SI_EEESC_SE_Li128ELb0ELb1ELb1ELb0EEENS1_30DynamicPersistentTileSchedulerILi128ELi128ELb1ELb1ELb0EEEEEEEEEvNT_6ParamsE)
        /*0038*/ 	.word	0x00000004


	//----- nvinfo : EIATTR_FRAME_SIZE
	.align		4
.L_20:
        /*003c*/ 	.byte	0x04, 0x11
        /*003e*/ 	.short	(.L_22 - .L_21)
	.align		4
.L_21:
        /*0040*/ 	.word	index@(_ZN7cutlass13device_kernelIN5flash19enable_sm80_to_sm89INS1_16FlashAttnFwdSm80INS1_25CollectiveMainloopFwdSm80ILi4ELi1ELb0EN4cute5tupleIJNS5_1CILi128EEENS7_ILi112EEENS7_ILi64EEEEEELi64ENS_10bfloat16_tEfNS_4arch4Sm80ELb1ELb0ELb0ELb0ELb1ELb0ELb1ELb1EEENS1_21CollectiveEpilogueFwdINS6_IJS8_SA_S9_EEENS6_IJNS7_ILi1EEESI_SI_EEESC_SE_Li128ELb0ELb1ELb1ELb0EEENS1_30DynamicPersistentTileSchedulerILi128ELi128ELb1ELb1ELb0EEEEEEEEEvNT_6ParamsE)
        /*0044*/ 	.word	0x00000000


	//----- nvinfo : EIATTR_REGCOUNT
	.align		4
.L_22:
        /*0048*/ 	.byte	0x04, 0x2f
        /*004a*/ 	.short	(.L_24 - .L_23)
	.align		4
.L_23:
        /*004c*/ 	.word	index@(_ZN7cutlass13device_kernelIN5flash19enable_sm80_to_sm89INS1_16FlashAttnFwdSm80INS1_25CollectiveMainloopFwdSm80ILi4ELi1ELb0EN4cute5tupleIJNS5_1CILi128EEENS7_ILi80EEENS7_ILi64EEEEEELi64ENS_10bfloat16_tEfNS_4arch4Sm80ELb0ELb1ELb0ELb1ELb1ELb1ELb1ELb1EEENS1_21CollectiveEpilogueFwdINS6_IJS8_SA_S9_EEENS6_IJNS7_ILi1EEESI_SI_EEESC_SE_Li128ELb1ELb1ELb1ELb0EEENS1_36VarlenDynamicPersistentTileSchedulerILi128ELi80ELi128ELi128ELb1ELb1ELb0ELb1ELb0ELb1EEEEEEEEEvNT_6ParamsE)
        /*0050*/ 	.word	0x00000004


	//----- nvinfo : EIATTR_FRAME_SIZE
	.align		4
.L_24:
        /*0054*/ 	.byte	0x04, 0x11
        /*0056*/ 	.short	(.L_26 - .L_25)
	.align		4
.L_25:
        /*0058*/ 	.word	index@(_ZN7cutlass13device_kernelIN5flash19enable_sm80_to_sm89INS1_16FlashAttnFwdSm80INS1_25CollectiveMainloopFwdSm80ILi4ELi1ELb0EN4cute5tupleIJNS5_1CILi128EEENS7_ILi80EEENS7_ILi64EEEEEELi64ENS_10bfloat16_tEfNS_4arch4Sm80ELb0ELb1ELb0ELb1ELb1ELb1ELb1ELb1EEENS1_21CollectiveEpilogueFwdINS6_IJS8_SA_S9_EEENS6_IJNS7_ILi1EEESI_SI_EEESC_SE_Li128ELb1ELb1ELb1ELb0EEENS1_36VarlenDynamicPersistentTileSchedulerILi128ELi80ELi128ELi128ELb1ELb1ELb0ELb1ELb0ELb1EEEEEEEEEvNT_6ParamsE)
        /*005c*/ 	.word	0x00000000


	//----- nvinfo : EIATTR_REGCOUNT
	.align		4
.L_26:
        /*0060*/ 	.byte	0x04, 0x2f
        /*0062*/ 	.short	(.L_28 - .L_27)
	.align		4
.L_27:
        /*0064*/ 	.word	index@(_ZN7cutlass13device_kernelIN5flash19enable_sm80_to_sm89INS1_16FlashAttnFwdSm80INS1_25CollectiveMainloopFwdSm80ILi4ELi1ELb0EN4cute5tupleIJNS5_1CILi128EEENS7_ILi80EEENS7_ILi64EEEEEELi64ENS_10bfloat16_tEfNS_4arch4Sm80ELb0ELb1ELb0ELb1ELb1ELb0ELb1ELb1EEENS1_21CollectiveEpilogueFwdINS6_IJS8_SA_S9_EEENS6_IJNS7_ILi1EEESI_SI_EEESC_SE_Li128ELb1ELb1ELb1ELb0EEENS1_36VarlenDynamicPersistentTileSchedulerILi128ELi80ELi128ELi128ELb1ELb1ELb0ELb1ELb0ELb1EEEEEEEEEvNT_6ParamsE)
        /*0068*/ 	.word	0x00000004


	//----- nvinfo : EIATTR_FRAME_SIZE
	.align		4
.L_28:
        /*006c*/ 	.byte	0x04, 0x11
        /*006e*/ 	.short	(.L_30 - .L_29)
	.align		4
.L_29:
        /*0070*/ 	.word	index@(_ZN7cutlass13device_kernelIN5flash19enable_sm80_to_sm89INS1_16FlashAttnFwdSm80INS1_25CollectiveMainloopFwdSm80ILi4ELi1ELb0EN4cute5tupleIJNS5_1CILi128EEENS7_ILi80EEENS7_ILi64EEEEEELi64ENS_10bfloat16_tEfNS_4arch4Sm80ELb0ELb1ELb0ELb1ELb1ELb0ELb1ELb1EEENS1_21CollectiveEpilogueFwdINS6_IJS8_SA_S9_EEENS6_IJNS7_ILi1EEESI_SI_EEESC_SE_Li128ELb1ELb1ELb1ELb0EEENS1_36VarlenDynamicPersistentTileSchedulerILi128ELi80ELi128ELi128ELb1ELb1ELb0ELb1ELb0ELb1EEEEEEEEEvNT_6ParamsE)
        /*0074*/ 	.word	0x00000000


	//----- nvinfo : EIATTR_REGCOUNT
	.align		4
.L_30:
        /*0078*/ 	.byte	0x04, 0x2f
        /*007a*/ 	.short	(.L_32 - .L_31)
	.align		4
.L_31:
        /*007c*/ 	.word	index@(_ZN7cutlass13device_kernelIN5flash19enable_sm80_to_sm89INS1_16FlashAttnFwdSm80INS1_25CollectiveMainloopFwdSm80ILi4ELi1ELb0EN4cute5tupleIJNS5_1CILi128EEENS7_ILi96EEENS7_ILi64EEEEEELi64ENS_10bfloat16_tEfNS_4arch4Sm80ELb0ELb1ELb0ELb0ELb1ELb0ELb1ELb1EEENS1_21CollectiveEpilogueFwdINS6_IJS8_SA_S9_EEENS6_IJNS7_ILi1EEESI_SI_EEESC_SE_Li128ELb0ELb1ELb1ELb0EEENS1_19SingleTileSchedulerILb0ELb1ELb1ELi128EEEEEEEEEvNT_6ParamsE)
        /*0080*/ 	.word	0x00000004


	//----- nvinfo : EIATTR_FRAME_SIZE
	.align		4
.L_32:
        /*0084*/ 	.byte	0x04, 0x11
        /*0086*/ 	.short	(.L_34 - .L_33)
	.align		4
.L_33:
        /*0088*/ 	.word	index@(_ZN7cutlass13device_kernelIN5flash19enable_sm80_to_sm89INS1_16FlashAttnFwdSm80INS1_25CollectiveMainloopFwdSm80ILi4ELi1ELb0EN4cute5tupleIJNS5_1CILi128EEENS7_ILi96EEENS7_ILi64EEEEEELi64ENS_10bfloat16_tEfNS_4arch4Sm80ELb0ELb1ELb0ELb0ELb1ELb0ELb1ELb1EEENS1_21CollectiveEpilogueFwdINS6_IJS8_SA_S9_EEENS6_IJNS7_ILi1EEESI_SI_EEESC_SE_Li128ELb0ELb1ELb1ELb0EEENS1_19SingleTileSchedulerILb0ELb1ELb1ELi128EEEEEEEEEvNT_6ParamsE)
        /*008c*/ 	.word	0x00000000


	//----- nvinfo : EIATTR_REGCOUNT
	.align		4
.L_34:
        /*0090*/ 	.byte	0x04, 0x2f
        /*0092*/ 	.short	(.L_36 - .L_35)
	.align		4
.L_35:
        /*0094*/ 	.word	index@(_ZN7cutlass13device_kernelIN5flash19enable_sm80_to_sm89INS1_16FlashAttnFwdSm80INS1_25CollectiveMainloopFwdSm80ILi4ELi1ELb0EN4cute5tupleIJNS5_1CILi128EEENS7_ILi80EEENS7_ILi64EEEEEELi64ENS_10bfloat16_tEfNS_4arch4Sm80ELb0ELb0ELb0ELb1ELb1ELb1ELb1ELb1EEENS1_21CollectiveEpilogueFwdINS6_IJS8_SA_S9_EEENS6_IJNS7_ILi1EEESI_SI_EEESC_SE_Li128ELb1ELb1ELb1ELb0EEENS1_36VarlenDynamicPersistentTileSchedulerILi128ELi80ELi128ELi128ELb1ELb1ELb0ELb0ELb1ELb1EEEEEEEEEvNT_6ParamsE)
        /*0098*/ 	.word	0x00000004


	//----- nvinfo : EIATTR_FRAME_SIZE
	.align		4
.L_36:
        /*009c*/ 	.byte	0x04, 0x11
        /*009e*/ 	.short	(.L_38 - .L_37)
	.align		4
.L_37:
        /*00a0*/ 	.word	index@(_ZN7cutlass13device_kernelIN5flash19enable_sm80_to_sm89INS1_16FlashAttnFwdSm80INS1_25CollectiveMainloopFwdSm80ILi4ELi1ELb0EN4cute5tupleIJNS5_1CILi128EEENS7_ILi80EEENS7_ILi64EEEEEELi64ENS_10bfloat16_tEfNS_4arch4Sm80ELb0ELb0ELb0ELb1ELb1ELb1ELb1ELb1EEENS1_21CollectiveEpilogueFwdINS6_IJS8_SA_S9_EEENS6_IJNS7_ILi1EEESI_SI_EEESC_SE_Li128ELb1ELb1ELb1ELb0EEENS1_36VarlenDynamicPersistentTileSchedulerILi128ELi80ELi128ELi128ELb1ELb1ELb0ELb0ELb1ELb1EEEEEEEEEvNT_6ParamsE)
        /*00a4*/ 	.word	0x00000000


	//----- nvinfo : EIATTR_REGCOUNT
	.align		4
.L_38:
        /*00a8*/ 	.byte	0x04, 0x2f
        /*00aa*/ 	.short	(.L_40 - .L_39)
	.align		4
.L_39:
        /*00ac*/ 	.word	index@(_ZN7cutlass13device_kernelIN5flash19enable_sm80_to_sm89INS1_16FlashAttnFwdSm80INS1_25CollectiveMainloopFwdSm80ILi4ELi1ELb0EN4cute5tupleIJNS5_1CILi128EEENS7_ILi80EEENS7_ILi64EEEEEELi64ENS_10bfloat16_tEfNS_4arch4Sm80ELb0ELb0ELb0ELb1ELb1ELb0ELb1ELb1EEENS1_21CollectiveEpilogueFwdINS6_IJS8_SA_S9_EEENS6_IJNS7_ILi1EEESI_SI_EEESC_SE_Li128ELb1ELb1ELb1ELb0EEENS1_36VarlenDynamicPersistentTileSchedulerILi128ELi80ELi128ELi128ELb1ELb1ELb0ELb0ELb1ELb1EEEEEEEEEvNT_6ParamsE)
        /*00b0*/ 	.word	0x00000004


	//----- nvinfo : EIATTR_FRAME_SIZE
	.align		4
.L_40:
        /*00b4*/ 	.byte	0x04, 0x11
        /*00b6*/ 	.short	(.L_42 - .L_41)
	.align		4
.L_41:
        /*00b8*/ 	.word	index@(_ZN7cutlass13device_kernelIN5flash19enable_sm80_to_sm89INS1_16FlashAttnFwdSm80INS1_25CollectiveMainloopFwdSm80ILi4ELi1ELb0EN4cute5tupleIJNS5_1CILi128EEENS7_ILi80EEENS7_ILi64EEEEEELi64ENS_10bfloat16_tEfNS_4arch4Sm80ELb0ELb0ELb0ELb1ELb1ELb0ELb1ELb1EEENS1_21CollectiveEpilogueFwdINS6_IJS8_SA_S9_EEENS6_IJNS7_ILi1EEESI_SI_EEESC_SE_Li128ELb1ELb1ELb1ELb0EEENS1_36VarlenDynamicPersistentTileSchedulerILi128ELi80ELi128ELi128ELb1ELb1ELb0ELb0ELb1ELb1EEEEEEEEEvNT_6ParamsE)
        /*00bc*/ 	.word	0x00000000


	//----- nvinfo : EIATTR_REGCOUNT
	.align		4
.L_42:
        /*00c0*/ 	.byte	0x04, 0x2f
        /*00c2*/ 	.short	(.L_44 - .L_43)
	.align		4
.L_43:
        /*00c4*/ 	.word	index@(_ZN7cutlass13device_kernelIN5flash19enable_sm80_to_sm89INS1_16FlashAttnFwdSm80INS1_25CollectiveMainloopFwdSm80ILi4ELi1ELb0EN4cute5tupleIJNS5_1CILi128EEENS7_ILi112EEENS7_ILi64EEEEEELi64ENS_10bfloat16_tEfNS_4arch4Sm80ELb0ELb0ELb0ELb0ELb1ELb0ELb1ELb1EEENS1_21CollectiveEpilogueFwdINS6_IJS8_SA_S9_EEENS6_IJNS7_ILi1EEESI_SI_EEESC_SE_Li128ELb0ELb1ELb1ELb0EEENS1_19SingleTileSchedulerILb0ELb1ELb1ELi128EEEEEEEEEvNT_6ParamsE)
        /*00c8*/ 	.word	0x00000004


	//----- nvinfo : EIATTR_FRAME_SIZE
	.align		4
.L_44:
        /*00cc*/ 	.byte	0x04, 0x11
        /*00ce*/ 	.short	(.L_46 - .L_45)
	.align		4
.L_45:
        /*00d0*/ 	.word	index@(_ZN7cutlass13device_kernelIN5flash19enable_sm80_to_sm89INS1_16FlashAttnFwdSm80INS1_25CollectiveMainloopFwdSm80ILi4ELi1ELb0EN4cute5tupleIJNS5_1CILi128EEENS7_ILi112EEENS7_ILi64EEEEEELi64ENS_10bfloat16_tEfNS_4arch4Sm80ELb0ELb0ELb0ELb0ELb1ELb0ELb1ELb1EEENS1_21CollectiveEpilogueFwdINS6_IJS8_SA_S9_EEENS6_IJNS7_ILi1EEESI_SI_EEESC_SE_Li128ELb0ELb1ELb1ELb0EEENS1_19SingleTileSchedulerILb0ELb1ELb1ELi128EEEEEEEEEvNT_6ParamsE)
        /*00d4*/ 	.word	0x00000000


	//----- nvinfo : EIATTR_MIN_STACK_SIZE
	.align		4
.L_46:
        /*00d8*/ 	.byte	0x04, 0x12
        /*00da*/ 	.short	(.L_48 - .L_47)
	.align		4
.L_47:
        /*00dc*/ 	.word	index@(_ZN7cutlass13device_kernelIN5flash19enable_sm80_to_sm89INS1_16FlashAttnFwdSm80INS1_25CollectiveMainloopFwdSm80ILi4ELi1ELb0EN4cute5tupleIJNS5_1CILi128EEENS7_ILi112EEENS7_ILi64EEEEEELi64ENS_10bfloat16_tEfNS_4arch4Sm80ELb0ELb0ELb0ELb0ELb1ELb0ELb1ELb1EEENS1_21CollectiveEpilogueFwdINS6_IJS8_SA_S9_EEENS6_IJNS7_ILi1EEESI_SI_EEESC_SE_Li128ELb0ELb1ELb1ELb0EEENS1_19SingleTileSchedulerILb0ELb1ELb1ELi128EEEEEEEEEvNT_6ParamsE)
        /*00e0*/ 	.word	0x00000000


	//----- nvinfo : EIATTR_MIN_STACK_SIZE
	.align		4
.L_48:
        /*00e4*/ 	.byte	0x04, 0x12
        /*00e6*/ 	.short	(.L_50 - .L_49)
	.align		4
.L_49:
        /*00e8*/ 	.word	index@(_ZN7cutlass13device_kernelIN5flash19enable_sm80_to_sm89INS1_16FlashAttnFwdSm80INS1_25CollectiveMainloopFwdSm80ILi4ELi1ELb0EN4cute5tupleIJNS5_1CILi128EEENS7_ILi80EEENS7_ILi64EEEEEELi64ENS_10bfloat16_tEfNS_4arch4Sm80ELb0ELb0ELb0ELb1ELb1ELb0ELb1ELb1EEENS1_21CollectiveEpilogueFwdINS6_IJS8_SA_S9_EEENS6_IJNS7_ILi1EEESI_SI_EEESC_SE_Li128ELb1ELb1ELb1ELb0EEENS1_36VarlenDynamicPersistentTileSchedulerILi128ELi80ELi128ELi128ELb1ELb1ELb0ELb0ELb1ELb1EEEEEEEEEvNT_6ParamsE)
        /*00ec*/ 	.word	0x00000000


	//----- nvinfo : EIATTR_MIN_STACK_SIZE
	.align		4
.L_50:
        /*00f0*/ 	.byte	0x04, 0x12
        /*00f2*/ 	.short	(.L_52 - .L_51)
	.align		4
.L_51:
        /*00f4*/ 	.word	index@(_ZN7cutlass13device_kernelIN5flash19enable_sm80_to_sm89INS1_16FlashAttnFwdSm80INS1_25CollectiveMainloopFwdSm80ILi4ELi1ELb0EN4cute5tupleIJNS5_1CILi128EEENS7_ILi80EEENS7_ILi64EEEEEELi64ENS_10bfloat16_tEfNS_4arch4Sm80ELb0ELb0ELb0ELb1ELb1ELb1ELb1ELb1EEENS1_21CollectiveEpilogueFwdINS6_IJS8_SA_S9_EEENS6_IJNS7_ILi1EEESI_SI_EEESC_SE_Li128ELb1ELb1ELb1ELb0EEENS1_36VarlenDynamicPersistentTileSchedulerILi128ELi80ELi128ELi128ELb1ELb1ELb0ELb0ELb1ELb1EEEEEEEEEvNT_6ParamsE)
        /*00f8*/ 	.word	0x00000000


	//----- nvinfo : EIATTR_MIN_STACK_SIZE
	.align		4
.L_52:
        /*00fc*/ 	.byte	0x04, 0x12
        /*00fe*/ 	.short	(.L_54 - .L_53)
	.align		4
.L_53:
        /*0100*/ 	.word	index@(_ZN7cutlass13device_kernelIN5flash19enable_sm80_to_sm89INS1_16FlashAttnFwdSm80INS1_25CollectiveMainloopFwdSm80ILi4ELi1ELb0EN4cute5tupleIJNS5_1CILi128EEENS7_ILi96EEENS7_ILi64EEEEEELi64ENS_10bfloat16_tEfNS_4arch4Sm80ELb0ELb1ELb0ELb0ELb1ELb0ELb1ELb1EEENS1_21CollectiveEpilogueFwdINS6_IJS8_SA_S9_EEENS6_IJNS7_ILi1EEESI_SI_EEESC_SE_Li128ELb0ELb1ELb1ELb0EEENS1_19SingleTileSchedulerILb0ELb1ELb1ELi128EEEEEEEEEvNT_6ParamsE)
        /*0104*/ 	.word	0x00000000


	//----- nvinfo : EIATTR_MIN_STACK_SIZE
	.align		4
.L_54:
        /*0108*/ 	.byte	0x04, 0x12
        /*010a*/ 	.short	(.L_56 - .L_55)
	.align		4
.L_55:
        /*010c*/ 	.word	index@(_ZN7cutlass13device_kernelIN5flash19enable_sm80_to_sm89INS1_16FlashAttnFwdSm80INS1_25CollectiveMainloopFwdSm80ILi4ELi1ELb0EN4cute5tupleIJNS5_1CILi128EEENS7_ILi80EEENS7_ILi64EEEEEELi64ENS_10bfloat16_tEfNS_4arch4Sm80ELb0ELb1ELb0ELb1ELb1ELb0ELb1ELb1EEENS1_21CollectiveEpilogueFwdINS6_IJS8_SA_S9_EEENS6_IJNS7_ILi1EEESI_SI_EEESC_SE_Li128ELb1ELb1ELb1ELb0EEENS1_36VarlenDynamicPersistentTileSchedulerILi128ELi80ELi128ELi128ELb1ELb1ELb0ELb1ELb0ELb1EEEEEEEEEvNT_6ParamsE)
        /*0110*/ 	.word	0x00000000


	//----- nvinfo : EIATTR_MIN_STACK_SIZE
	.align		4
.L_56:
        /*0114*/ 	.byte	0x04, 0x12
        /*0116*/ 	.short	(.L_58 - .L_57)
	.align		4
.L_57:
        /*0118*/ 	.word	index@(_ZN7cutlass13device_kernelIN5flash19enable_sm80_to_sm89INS1_16FlashAttnFwdSm80INS1_25CollectiveMainloopFwdSm80ILi4ELi1ELb0EN4cute5tupleIJNS5_1CILi128EEENS7_ILi80EEENS7_ILi64EEEEEELi64ENS_10bfloat16_tEfNS_4arch4Sm80ELb0ELb1ELb0ELb1ELb1ELb1ELb1ELb1EEENS1_21CollectiveEpilogueFwdINS6_IJS8_SA_S9_EEENS6_IJNS7_ILi1EEESI_SI_EEESC_SE_Li128ELb1ELb1ELb1ELb0EEENS1_36VarlenDynamicPersistentTileSchedulerILi128ELi80ELi128ELi128ELb1ELb1ELb0ELb1ELb0ELb1EEEEEEEEEvNT_6ParamsE)
        /*011c*/ 	.word	0x00000000


	//----- nvinfo : EIATTR_MIN_STACK_SIZE
	.align		4
.L_58:
        /*0120*/ 	.byte	0x04, 0x12
        /*0122*/ 	.short	(.L_60 - .L_59)
	.align		4
.L_59:
        /*0124*/ 	.word	index@(_ZN7cutlass13device_kernelIN5flash19enable_sm80_to_sm89INS1_16FlashAttnFwdSm80INS1_25CollectiveMainloopFwdSm80ILi4ELi1ELb0EN4cute5tupleIJNS5_1CILi128EEENS7_ILi112EEENS7_ILi64EEEEEELi64ENS_10bfloat16_tEfNS_4arch4Sm80ELb1ELb0ELb0ELb0ELb1ELb0ELb1ELb1EEENS1_21CollectiveEpilogueFwdINS6_IJS8_SA_S9_EEENS6_IJNS7_ILi1EEESI_SI_EEESC_SE_Li128ELb0ELb1ELb1ELb0EEENS1_30DynamicPersistentTileSchedulerILi128ELi128ELb1ELb1ELb0EEEEEEEEEvNT_6ParamsE)
        /*0128*/ 	.word	0x00000000


	//----- nvinfo : EIATTR_MIN_STACK_SIZE
	.align		4
.L_60:
        /*012c*/ 	.byte	0x04, 0x12
        /*012e*/ 	.short	(.L_62 - .L_61)
	.align		4
.L_61:
        /*0130*/ 	.word	index@(_ZN7cutlass13device_kernelIN5flash19enable_sm80_to_sm89INS1_16FlashAttnFwdSm80INS1_25CollectiveMainloopFwdSm80ILi4ELi1ELb0EN4cute5tupleIJNS5_1CILi128EEENS7_ILi80EEENS7_ILi64EEEEEELi64ENS_10bfloat16_tEfNS_4arch4Sm80ELb1ELb0ELb0ELb1ELb1ELb0ELb1ELb1EEENS1_21CollectiveEpilogueFwdINS6_IJS8_SA_S9_EEENS6_IJNS7_ILi1EEESI_SI_EEESC_SE_Li128ELb1ELb1ELb1ELb0EEENS1_36VarlenDynamicPersistentTileSchedulerILi128ELi80ELi128ELi128ELb1ELb1ELb0ELb1ELb1ELb1EEEEEEEEEvNT_6ParamsE)
        /*0134*/ 	.word	0x00000000


	//----- nvinfo : EIATTR_MIN_STACK_SIZE
	.align		4
.L_62:
        /*0138*/ 	.byte	0x04, 0x12
        /*013a*/ 	.short	(.L_64 - .L_63)
	.align		4
.L_63:
        /*013c*/ 	.word	index@(_ZN7cutlass13device_kernelIN5flash19enable_sm80_to_sm89INS1_16FlashAttnFwdSm80INS1_25CollectiveMainloopFwdSm80ILi4ELi1ELb0EN4cute5tupleIJNS5_1CILi128EEENS7_ILi80EEENS7_ILi64EEEEEELi64ENS_10bfloat16_tEfNS_4arch4Sm80ELb1ELb0ELb0ELb1ELb1ELb1ELb1ELb1EEENS1_21CollectiveEpilogueFwdINS6_IJS8_SA_S9_EEENS6_IJNS7_ILi1EEESI_SI_EEESC_SE_Li128ELb1ELb1ELb1ELb0EEENS1_36VarlenDynamicPersistentTileSchedulerILi128ELi80ELi128ELi128ELb1ELb1ELb0ELb1ELb1ELb1EEEEEEEEEvNT_6ParamsE)
        /*0140*/ 	.word	0x00000000
.L_64:


//--------------------- .nv.compat                --------------------------
	.section	.nv.compat,"",@"SHT_CUDA_COMPAT_INFO"
	.align	4
        /*0000*/ 	.byte	0x02, 0x09, 0x01, 0x00, 0x02, 0x02, 0x01, 0x00, 0x02, 0x05, 0x05, 0x00, 0x03, 0x07, 0x01, 0x01
        /*0010*/ 	.byte	0x02, 0x03, 0x00, 0x00, 0x02, 0x06, 0x01, 0x00, 0x04, 0x0b, 0x08, 0x00, 0x00, 0x00, 0x00, 0x00
        /*0020*/ 	.byte	0x00, 0x00, 0x00, 0x00


//--------------------- .nv.info._ZN7cutlass13device_kernelIN5flash19enable_sm80_to_sm89INS1_16FlashAttnFwdSm80INS1_25CollectiveMainloopFwdSm80ILi4ELi1ELb0EN4cute5tupleIJNS5_1CILi128EEENS7_ILi112EEENS7_ILi64EEEEEELi64ENS_10bfloat16_tEfNS_4arch4Sm80ELb0ELb0ELb0ELb0ELb1ELb0ELb1ELb1EEENS1_21CollectiveEpilogueFwdINS6_IJS8_SA_S9_EEENS6_IJNS7_ILi1EEESI_SI_EEESC_SE_Li128ELb0ELb1ELb1ELb0EEENS1_19SingleTileSchedulerILb0ELb1ELb1ELi128EEEEEEEEEvNT_6ParamsE --------------------------
	.section	.nv.info._ZN7cutlass13device_kernelIN5flash19enable_sm80_to_sm89INS1_16FlashAttnFwdSm80INS1_25CollectiveMainloopFwdSm80ILi4ELi1ELb0EN4cute5tupleIJNS5_1CILi128EEENS7_ILi112EEENS7_ILi64EEEEEELi64ENS_10bfloat16_tEfNS_4arch4Sm80ELb0ELb0ELb0ELb0ELb1ELb0ELb1ELb1EEENS1_21CollectiveEpilogueFwdINS6_IJS8_SA_S9_EEENS6_IJNS7_ILi1EEESI_SI_EEESC_SE_Li128ELb0ELb1ELb1ELb0EEENS1_19SingleTileSchedulerILb0ELb1ELb1ELi128EEEEEEEEEvNT_6ParamsE,"",@"SHT_CUDA_INFO"
	.sectionflags	@""
	.align	4


	//----- nvinfo : EIATTR_CUDA_API_VERSION
	.align		4
        /*0000*/ 	.byte	0x04, 0x37
        /*0002*/ 	.short	(.L_66 - .L_65)
.L_65:
        /*0004*/ 	.word	0x00000082


	//----- nvinfo : EIATTR_KPARAM_INFO
	.align		4
.L_66:
        /*0008*/ 	.byte	0x04, 0x17
        /*000a*/ 	.short	(.L_68 - .L_67)
.L_67:
        /*000c*/ 	.word	0x00000000
        /*0010*/ 	.short	0x0000
        /*0012*/ 	.short	0x0000
        /*0014*/ 	.byte	0x00, 0xf0, 0x61, 0x10


	//----- nvinfo : EIATTR_SPARSE_MMA_MASK
	.align		4
.L_68:
        /*0018*/ 	.byte	0x03, 0x50
        /*001a*/ 	.short	0x0000


	//----- nvinfo : EIATTR_MAXREG_COUNT
	.align		4
        /*001c*/ 	.byte	0x03, 0x1b
        /*001e*/ 	.short	0x00ff


	//----- nvinfo : EIATTR_MERCURY_ISA_VERSION
	.align		4
        /*0020*/ 	.byte	0x03, 0x5f
        /*0022*/ 	.short	0x0101


	//----- nvinfo : EIATTR_EXIT_INSTR_OFFSETS
	.align		4
        /*0024*/ 	.byte	0x04, 0x1c
        /*0026*/ 	.short	(.L_70 - .L_69)


	//   ....[0]....
.L_69:
        /*0028*/ 	.word	0x00000010


	//----- nvinfo : EIATTR_MAX_THREADS
	.align		4
.L_70:
        /*002c*/ 	.byte	0x04, 0x05
        /*002e*/ 	.short	(.L_72 - .L_71)
.L_71:
        /*0030*/ 	.word	0x00000080
        /*0034*/ 	.word	0x00000001
        /*0038*/ 	.word	0x00000001


	//----- nvinfo : EIATTR_CBANK_PARAM_SIZE
	.align		4
.L_72:
        /*003c*/ 	.byte	0x03, 0x19
        /*003e*/ 	.short	0x0418


	//----- nvinfo : EIATTR_PARAM_CBANK
	.align		4
        /*0040*/ 	.byte	0x04, 0x0a
        /*0042*/ 	.short	(.L_74 - .L_73)
	.align		4
.L_73:
        /*0044*/ 	.word	index@(.nv.constant0._ZN7cutlass13device_kernelIN5flash19enable_sm80_to_sm89INS1_16FlashAttnFwdSm80INS1_25CollectiveMainloopFwdSm80ILi4ELi1ELb0EN4cute5tupleIJNS5_1CILi128EEENS7_ILi112EEENS7_ILi64EEEEEELi64ENS_10bfloat16_tEfNS_4arch4Sm80ELb0ELb0ELb0ELb0ELb1ELb0ELb1ELb1EEENS1_21CollectiveEpilogueFwdINS6_IJS8_SA_S9_EEENS6_IJNS7_ILi1EEESI_SI_EEESC_SE_Li128ELb0ELb1ELb1ELb0EEENS1_19SingleTileSchedulerILb0ELb1ELb1ELi128EEEEEEEEEvNT_6ParamsE)
        /*0048*/ 	.short	0x0210
        /*004a*/ 	.short	0x0418


	//----- nvinfo : EIATTR_SW_WAR
	.align		4
.L_74:
        /*004c*/ 	.byte	0x04, 0x36
        /*004e*/ 	.short	(.L_76 - .L_75)
.L_75:
        /*0050*/ 	.word	0x00000008
.L_76:


//--------------------- .nv.info._ZN7cutlass13device_kernelIN5flash19enable_sm80_to_sm89INS1_16FlashAttnFwdSm80INS1_25CollectiveMainloopFwdSm80ILi4ELi1ELb0EN4cute5tupleIJNS5_1CILi128EEENS7_ILi80EEENS7_ILi64EEEEEELi64ENS_10bfloat16_tEfNS_4arch4Sm80ELb0ELb0ELb0ELb1ELb1ELb0ELb1ELb1EEENS1_21CollectiveEpilogueFwdINS6_IJS8_SA_S9_EEENS6_IJNS7_ILi1EEESI_SI_EEESC_SE_Li128ELb1ELb1ELb1ELb0EEENS1_36VarlenDynamicPersistentTileSchedulerILi128ELi80ELi128ELi128ELb1ELb1ELb0ELb0ELb1ELb1EEEEEEEEEvNT_6ParamsE --------------------------
	.section	.nv.info._ZN7cutlass13device_kernelIN5flash19enable_sm80_to_sm89INS1_16FlashAttnFwdSm80INS1_25CollectiveMainloopFwdSm80ILi4ELi1ELb0EN4cute5tupleIJNS5_1CILi128EEENS7_ILi80EEENS7_ILi64EEEEEELi64ENS_10bfloat16_tEfNS_4arch4Sm80ELb0ELb0ELb0ELb1ELb1ELb0ELb1ELb1EEENS1_21CollectiveEpilogueFwdINS6_IJS8_SA_S9_EEENS6_IJNS7_ILi1EEESI_SI_EEESC_SE_Li128ELb1ELb1ELb1ELb0EEENS1_36VarlenDynamicPersistentTileSchedulerILi128ELi80ELi128ELi128ELb1ELb1ELb0ELb0ELb1ELb1EEEEEEEEEvNT_6ParamsE,"",@"SHT_CUDA_INFO"
	.sectionflags	@""
	.align	4


	//----- nvinfo : EIATTR_CUDA_API_VERSION
	.align		4
        /*0000*/ 	.byte	0x04, 0x37
        /*0002*/ 	.short	(.L_78 - .L_77)
.L_77:
        /*0004*/ 	.word	0x00000082


	//----- nvinfo : EIATTR_KPARAM_INFO
	.align		4
.L_78:
        /*0008*/ 	.byte	0x04, 0x17
        /*000a*/ 	.short	(.L_80 - .L_79)
.L_79:
        /*000c*/ 	.word	0x00000000
        /*0010*/ 	.short	0x0000
        /*0012*/ 	.short	0x0000
        /*0014*/ 	.byte	0x00, 0xf0, 0xe1, 0x10


	//----- nvinfo : EIATTR_SPARSE_MMA_MASK
	.align		4
.L_80:
        /*0018*/ 	.byte	0x03, 0x50
        /*001a*/ 	.short	0x0000


	//----- nvinfo : EIATTR_MAXREG_COUNT
	.align		4
        /*001c*/ 	.byte	0x03, 0x1b
        /*001e*/ 	.short	0x00ff


	//----- nvinfo : EIATTR_MERCURY_ISA_VERSION
	.align		4
        /*0020*/ 	.byte	0x03, 0x5f
        /*0022*/ 	.short	0x0101


	//----- nvinfo : EIATTR_EXIT_INSTR_OFFSETS
	.align		4
        /*0024*/ 	.byte	0x04, 0x1c
        /*0026*/ 	.short	(.L_82 - .L_81)


	//   ....[0]....
.L_81:
        /*0028*/ 	.word	0x00000010


	//----- nvinfo : EIATTR_MAX_THREADS
	.align		4
.L_82:
        /*002c*/ 	.byte	0x04, 0x05
        /*002e*/ 	.short	(.L_84 - .L_83)
.L_83:
        /*0030*/ 	.word	0x00000080
        /*0034*/ 	.word	0x00000001
        /*0038*/ 	.word	0x00000001


	//----- nvinfo : EIATTR_CBANK_PARAM_SIZE
	.align		4
.L_84:
        /*003c*/ 	.byte	0x03, 0x19
        /*003e*/ 	.short	0x0438


	//----- nvinfo : EIATTR_PARAM_CBANK
	.align		4
        /*0040*/ 	.byte	0x04, 0x0a
        /*0042*/ 	.short	(.L_86 - .L_85)
	.align		4
.L_85:
        /*0044*/ 	.word	index@(.nv.constant0._ZN7cutlass13device_kernelIN5flash19enable_sm80_to_sm89INS1_16FlashAttnFwdSm80INS1_25CollectiveMainloopFwdSm80ILi4ELi1ELb0EN4cute5tupleIJNS5_1CILi128EEENS7_ILi80EEENS7_ILi64EEEEEELi64ENS_10bfloat16_tEfNS_4arch4Sm80ELb0ELb0ELb0ELb1ELb1ELb0ELb1ELb1EEENS1_21CollectiveEpilogueFwdINS6_IJS8_SA_S9_EEENS6_IJNS7_ILi1EEESI_SI_EEESC_SE_Li128ELb1ELb1ELb1ELb0EEENS1_36VarlenDynamicPersistentTileSchedulerILi128ELi80ELi128ELi128ELb1ELb1ELb0ELb0ELb1ELb1EEEEEEEEEvNT_6ParamsE)
        /*0048*/ 	.short	0x0210
        /*004a*/ 	.short	0x0438


	//----- nvinfo : EIATTR_SW_WAR
	.align		4
.L_86:
        /*004c*/ 	.byte	0x04, 0x36
        /*004e*/ 	.short	(.L_88 - .L_87)
.L_87:
        /*0050*/ 	.word	0x00000008
.L_88:


//--------------------- .nv.info._ZN7cutlass13device_kernelIN5flash19enable_sm80_to_sm89INS1_16FlashAttnFwdSm80INS1_25CollectiveMainloopFwdSm80ILi4ELi1ELb0EN4cute5tupleIJNS5_1CILi128EEENS7_ILi80EEENS7_ILi64EEEEEELi64ENS_10bfloat16_tEfNS_4arch4Sm80ELb0ELb0ELb0ELb1ELb1ELb1ELb1ELb1EEENS1_21CollectiveEpilogueFwdINS6_IJS8_SA_S9_EEENS6_IJNS7_ILi1EEESI_SI_EEESC_SE_Li128ELb1ELb1ELb1ELb0EEENS1_36VarlenDynamicPersistentTileSchedulerILi128ELi80ELi128ELi128ELb1ELb1ELb0ELb0ELb1ELb1EEEEEEEEEvNT_6ParamsE --------------------------
	.section	.nv.info._ZN7cutlass13device_kernelIN5flash19enable_sm80_to_sm89INS1_16FlashAttnFwdSm80INS1_25CollectiveMainloopFwdSm80ILi4ELi1ELb0EN4cute5tupleIJNS5_1CILi128EEENS7_ILi80EEENS7_ILi64EEEEEELi64ENS_10bfloat16_tEfNS_4arch4Sm80ELb0ELb0ELb0ELb1ELb1ELb1ELb1ELb1EEENS1_21CollectiveEpilogueFwdINS6_IJS8_SA_S9_EEENS6_IJNS7_ILi1EEESI_SI_EEESC_SE_Li128ELb1ELb1ELb1ELb0EEENS1_36VarlenDynamicPersistentTileSchedulerILi128ELi80ELi128ELi128ELb1ELb1ELb0ELb0ELb1ELb1EEEEEEEEEvNT_6ParamsE,"",@"SHT_CUDA_INFO"
	.sectionflags	@""
	.align	4


	//----- nvinfo : EIATTR_CUDA_API_VERSION
	.align		4
        /*0000*/ 	.byte	0x04, 0x37
        /*0002*/ 	.short	(.L_90 - .L_89)
.L_89:
        /*0004*/ 	.word	0x00000082


	//----- nvinfo : EIATTR_KPARAM_INFO
	.align		4
.L_90:
        /*0008*/ 	.byte	0x04, 0x17
        /*000a*/ 	.short	(.L_92 - .L_91)
.L_91:
        /*000c*/ 	.word	0x00000000
        /*0010*/ 	.short	0x0000
        /*0012*/ 	.short	0x0000
        /*0014*/ 	.byte	0x00, 0xf0, 0xe1, 0x10


	//----- nvinfo : EIATTR_SPARSE_MMA_MASK
	.align		4
.L_92:
        /*0018*/ 	.byte	0x03, 0x50
        /*001a*/ 	.short	0x0000


	//----- nvinfo : EIATTR_MAXREG_COUNT
	.align		4
        /*001c*/ 	.byte	0x03, 0x1b
        /*001e*/ 	.short	0x00ff


	//----- nvinfo : EIATTR_MERCURY_ISA_VERSION
	.align		4
        /*0020*/ 	.byte	0x03, 0x5f
        /*0022*/ 	.short	0x0101


	//----- nvinfo : EIATTR_EXIT_INSTR_OFFSETS
	.align		4
        /*0024*/ 	.byte	0x04, 0x1c
        /*0026*/ 	.short	(.L_94 - .L_93)


	//   ....[0]....
.L_93:
        /*0028*/ 	.word	0x00000010


	//----- nvinfo : EIATTR_MAX_THREADS
	.align		4
.L_94:
        /*002c*/ 	.byte	0x04, 0x05
        /*002e*/ 	.short	(.L_96 - .L_95)
.L_95:
        /*0030*/ 	.word	0x00000080
        /*0034*/ 	.word	0x00000001
        /*0038*/ 	.word	0x00000001


	//----- nvinfo : EIATTR_CBANK_PARAM_SIZE
	.align		4
.L_96:
        /*003c*/ 	.byte	0x03, 0x19
        /*003e*/ 	.short	0x0438


	//----- nvinfo : EIATTR_PARAM_CBANK
	.align		4
        /*0040*/ 	.byte	0x04, 0x0a
        /*0042*/ 	.short	(.L_98 - .L_97)
	.align		4
.L_97:
        /*0044*/ 	.word	index@(.nv.constant0._ZN7cutlass13device_kernelIN5flash19enable_sm80_to_sm89INS1_16FlashAttnFwdSm80INS1_25CollectiveMainloopFwdSm80ILi4ELi1ELb0EN4cute5tupleIJNS5_1CILi128EEENS7_ILi80EEENS7_ILi64EEEEEELi64ENS_10bfloat16_tEfNS_4arch4Sm80ELb0ELb0ELb0ELb1ELb1ELb1ELb1ELb1EEENS1_21CollectiveEpilogueFwdINS6_IJS8_SA_S9_EEENS6_IJNS7_ILi1EEESI_SI_EEESC_SE_Li128ELb1ELb1ELb1ELb0EEENS1_36VarlenDynamicPersistentTileSchedulerILi128ELi80ELi128ELi128ELb1ELb1ELb0ELb0ELb1ELb1EEEEEEEEEvNT_6ParamsE)
        /*0048*/ 	.short	0x0210
        /*004a*/ 	.short	0x0438


	//----- nvinfo : EIATTR_SW_WAR
	.align		4
.L_98:
        /*004c*/ 	.byte	0x04, 0x36
        /*004e*/ 	.short	(.L_100 - .L_99)
.L_99:
        /*0050*/ 	.word	0x00000008
.L_100:


//--------------------- .nv.info._ZN7cutlass13device_kernelIN5flash19enable_sm80_to_sm89INS1_16FlashAttnFwdSm80INS1_25CollectiveMainloopFwdSm80ILi4ELi1ELb0EN4cute5tupleIJNS5_1CILi128EEENS7_ILi96EEENS7_ILi64EEEEEELi64ENS_10bfloat16_tEfNS_4arch4Sm80ELb0ELb1ELb0ELb0ELb1ELb0ELb1ELb1EEENS1_21CollectiveEpilogueFwdINS6_IJS8_SA_S9_EEENS6_IJNS7_ILi1EEESI_SI_EEESC_SE_Li128ELb0ELb1ELb1ELb0EEENS1_19SingleTileSchedulerILb0ELb1ELb1ELi128EEEEEEEEEvNT_6ParamsE --------------------------
	.section	.nv.info._ZN7cutlass13device_kernelIN5flash19enable_sm80_to_sm89INS1_16FlashAttnFwdSm80INS1_25CollectiveMainloopFwdSm80ILi4ELi1ELb0EN4cute5tupleIJNS5_1CILi128EEENS7_ILi96EEENS7_ILi64EEEEEELi64ENS_10bfloat16_tEfNS_4arch4Sm80ELb0ELb1ELb0ELb0ELb1ELb0ELb1ELb1EEENS1_21CollectiveEpilogueFwdINS6_IJS8_SA_S9_EEENS6_IJNS7_ILi1EEESI_SI_EEESC_SE_Li128ELb0ELb1ELb1ELb0EEENS1_19SingleTileSchedulerILb0ELb1ELb1ELi128EEEEEEEEEvNT_6ParamsE,"",@"SHT_CUDA_INFO"
	.sectionflags	@""
	.align	4


	//----- nvinfo : EIATTR_CUDA_API_VERSION
	.align		4
        /*0000*/ 	.byte	0x04, 0x37
        /*0002*/ 	.short	(.L_102 - .L_101)
.L_101:
        /*0004*/ 	.word	0x00000082


	//----- nvinfo : EIATTR_KPARAM_INFO
	.align		4
.L_102:
        /*0008*/ 	.byte	0x04, 0x17
        /*000a*/ 	.short	(.L_104 - .L_103)
.L_103:
        /*000c*/ 	.word	0x00000000
        /*0010*/ 	.short	0x0000
        /*0012*/ 	.short	0x0000
        /*0014*/ 	.byte	0x00, 0xf0, 0x61, 0x10


	//----- nvinfo : EIATTR_SPARSE_MMA_MASK
	.align		4
.L_104:
        /*0018*/ 	.byte	0x03, 0x50
        /*001a*/ 	.short	0x0000


	//----- nvinfo : EIATTR_MAXREG_COUNT
	.align		4
        /*001c*/ 	.byte	0x03, 0x1b
        /*001e*/ 	.short	0x00ff


	//----- nvinfo : EIATTR_MERCURY_ISA_VERSION
	.align		4
        /*0020*/ 	.byte	0x03, 0x5f
        /*0022*/ 	.short	0x0101


	//----- nvinfo : EIATTR_EXIT_INSTR_OFFSETS
	.align		4
        /*0024*/ 	.byte	0x04, 0x1c
        /*0026*/ 	.short	(.L_106 - .L_105)


	//   ....[0]....
.L_105:
        /*0028*/ 	.word	0x00000010


	//----- nvinfo : EIATTR_MAX_THREADS
	.align		4
.L_106:
        /*002c*/ 	.byte	0x04, 0x05
        /*002e*/ 	.short	(.L_108 - .L_107)
.L_107:
        /*0030*/ 	.word	0x00000080
        /*0034*/ 	.word	0x00000001
        /*0038*/ 	.word	0x00000001


	//----- nvinfo : EIATTR_CBANK_PARAM_SIZE
	.align		4
.L_108:
        /*003c*/ 	.byte	0x03, 0x19
        /*003e*/ 	.short	0x0418


	//----- nvinfo : EIATTR_PARAM_CBANK
	.align		4
        /*0040*/ 	.byte	0x04, 0x0a
        /*0042*/ 	.short	(.L_110 - .L_109)
	.align		4
.L_109:
        /*0044*/ 	.word	index@(.nv.constant0._ZN7cutlass13device_kernelIN5flash19enable_sm80_to_sm89INS1_16FlashAttnFwdSm80INS1_25CollectiveMainloopFwdSm80ILi4ELi1ELb0EN4cute5tupleIJNS5_1CILi128EEENS7_ILi96EEENS7_ILi64EEEEEELi64ENS_10bfloat16_tEfNS_4arch4Sm80ELb0ELb1ELb0ELb0ELb1ELb0ELb1ELb1EEENS1_21CollectiveEpilogueFwdINS6_IJS8_SA_S9_EEENS6_IJNS7_ILi1EEESI_SI_EEESC_SE_Li128ELb0ELb1ELb1ELb0EEENS1_19SingleTileSchedulerILb0ELb1ELb1ELi128EEEEEEEEEvNT_6ParamsE)
        /*0048*/ 	.short	0x0210
        /*004a*/ 	.short	0x0418


	//----- nvinfo : EIATTR_SW_WAR
	.align		4
.L_110:
        /*004c*/ 	.byte	0x04, 0x36
        /*004e*/ 	.short	(.L_112 - .L_111)
.L_111:
        /*0050*/ 	.word	0x00000008
.L_112:


//--------------------- .nv.info._ZN7cutlass13device_kernelIN5flash19enable_sm80_to_sm89INS1_16FlashAttnFwdSm80INS1_25CollectiveMainloopFwdSm80ILi4ELi1ELb0EN4cute5tupleIJNS5_1CILi128EEENS7_ILi80EEENS7_ILi64EEEEEELi64ENS_10bfloat16_tEfNS_4arch4Sm80ELb0ELb1ELb0ELb1ELb1ELb0ELb1ELb1EEENS1_21CollectiveEpilogueFwdINS6_IJS8_SA_S9_EEENS6_IJNS7_ILi1EEESI_SI_EEESC_SE_Li128ELb1ELb1ELb1ELb0EEENS1_36VarlenDynamicPersistentTileSchedulerILi128ELi80ELi128ELi128ELb1ELb1ELb0ELb1ELb0ELb1EEEEEEEEEvNT_6ParamsE --------------------------
	.section	.nv.info._ZN7cutlass13device_kernelIN5flash19enable_sm80_to_sm89INS1_16FlashAttnFwdSm80INS1_25CollectiveMainloopFwdSm80ILi4ELi1ELb0EN4cute5tupleIJNS5_1CILi128EEENS7_ILi80EEENS7_ILi64EEEEEELi64ENS_10bfloat16_tEfNS_4arch4Sm80ELb0ELb1ELb0ELb1ELb1ELb0ELb1ELb1EEENS1_21CollectiveEpilogueFwdINS6_IJS8_SA_S9_EEENS6_IJNS7_ILi1EEESI_SI_EEESC_SE_Li128ELb1ELb1ELb1ELb0EEENS1_36VarlenDynamicPersistentTileSchedulerILi128ELi80ELi128ELi128ELb1ELb1ELb0ELb1ELb0ELb1EEEEEEEEEvNT_6ParamsE,"",@"SHT_CUDA_INFO"
	.sectionflags	@""
	.align	4


	//----- nvinfo : EIATTR_CUDA_API_VERSION
	.align		4
        /*0000*/ 	.byte	0x04, 0x37
        /*0002*/ 	.short	(.L_114 - .L_113)
.L_113:
        /*0004*/ 	.word	0x00000082


	//----- nvinfo : EIATTR_KPARAM_INFO
	.align		4
.L_114:
        /*0008*/ 	.byte	0x04, 0x17
        /*000a*/ 	.short	(.L_116 - .L_115)
.L_115:
        /*000c*/ 	.word	0x00000000
        /*0010*/ 	.short	0x0000
        /*0012*/ 	.short	0x0000
        /*0014*/ 	.byte	0x00, 0xf0, 0xe1, 0x10


	//----- nvinfo : EIATTR_SPARSE_MMA_MASK
	.align		4
.L_116:
        /*0018*/ 	.byte	0x03, 0x50
        /*001a*/ 	.short	0x0000


	//----- nvinfo : EIATTR_MAXREG_COUNT
	.align		4
        /*001c*/ 	.byte	0x03, 0x1b
        /*001e*/ 	.short	0x00ff


	//----- nvinfo : EIATTR_MERCURY_ISA_VERSION
	.align		4
        /*0020*/ 	.byte	0x03, 0x5f
        /*0022*/ 	.short	0x0101


	//----- nvinfo : EIATTR_EXIT_INSTR_OFFSETS
	.align		4
        /*0024*/ 	.byte	0x04, 0x1c
        /*0026*/ 	.short	(.L_118 - .L_117)


	//   ....[0]....
.L_117:
        /*0028*/ 	.word	0x00000010


	//----- nvinfo : EIATTR_MAX_THREADS
	.align		4
.L_118:
        /*002c*/ 	.byte	0x04, 0x05
        /*002e*/ 	.short	(.L_120 - .L_119)
.L_119:
        /*0030*/ 	.word	0x00000080
        /*0034*/ 	.word	0x00000001
        /*0038*/ 	.word	0x00000001


	//----- nvinfo : EIATTR_CBANK_PARAM_SIZE
	.align		4
.L_120:
        /*003c*/ 	.byte	0x03, 0x19
        /*003e*/ 	.short	0x0438


	//----- nvinfo : EIATTR_PARAM_CBANK
	.align		4
        /*0040*/ 	.byte	0x04, 0x0a
        /*0042*/ 	.short	(.L_122 - .L_121)
	.align		4
.L_121:
        /*0044*/ 	.word	index@(.nv.constant0._ZN7cutlass13device_kernelIN5flash19enable_sm80_to_sm89INS1_16FlashAttnFwdSm80INS1_25CollectiveMainloopFwdSm80ILi4ELi1ELb0EN4cute5tupleIJNS5_1CILi128EEENS7_ILi80EEENS7_ILi64EEEEEELi64ENS_10bfloat16_tEfNS_4arch4Sm80ELb0ELb1ELb0ELb1ELb1ELb0ELb1ELb1EEENS1_21CollectiveEpilogueFwdINS6_IJS8_SA_S9_EEENS6_IJNS7_ILi1EEESI_SI_EEESC_SE_Li128ELb1ELb1ELb1ELb0EEENS1_36VarlenDynamicPersistentTileSchedulerILi128ELi80ELi128ELi128ELb1ELb1ELb0ELb1ELb0ELb1EEEEEEEEEvNT_6ParamsE)
        /*0048*/ 	.short	0x0210
        /*004a*/ 	.short	0x0438


	//----- nvinfo : EIATTR_SW_WAR
	.align		4
.L_122:
        /*004c*/ 	.byte	0x04, 0x36
        /*004e*/ 	.short	(.L_124 - .L_123)
.L_123:
        /*0050*/ 	.word	0x00000008
.L_124:


//--------------------- .nv.info._ZN7cutlass13device_kernelIN5flash19enable_sm80_to_sm89INS1_16FlashAttnFwdSm80INS1_25CollectiveMainloopFwdSm80ILi4ELi1ELb0EN4cute5tupleIJNS5_1CILi128EEENS7_ILi80EEENS7_ILi64EEEEEELi64ENS_10bfloat16_tEfNS_4arch4Sm80ELb0ELb1ELb0ELb1ELb1ELb1ELb1ELb1EEENS1_21CollectiveEpilogueFwdINS6_IJS8_SA_S9_EEENS6_IJNS7_ILi1EEESI_SI_EEESC_SE_Li128ELb1ELb1ELb1ELb0EEENS1_36VarlenDynamicPersistentTileSchedulerILi128ELi80ELi128ELi128ELb1ELb1ELb0ELb1ELb0ELb1EEEEEEEEEvNT_6ParamsE --------------------------
	.section	.nv.info._ZN7cutlass13device_kernelIN5flash19enable_sm80_to_sm89INS1_16FlashAttnFwdSm80INS1_25CollectiveMainloopFwdSm80ILi4ELi1ELb0EN4cute5tupleIJNS5_1CILi128EEENS7_ILi80EEENS7_ILi64EEEEEELi64ENS_10bfloat16_tEfNS_4arch4Sm80ELb0ELb1ELb0ELb1ELb1ELb1ELb1ELb1EEENS1_21CollectiveEpilogueFwdINS6_IJS8_SA_S9_EEENS6_IJNS7_ILi1EEESI_SI_EEESC_SE_Li128ELb1ELb1ELb1ELb0EEENS1_36VarlenDynamicPersistentTileSchedulerILi128ELi80ELi128ELi128ELb1ELb1ELb0ELb1ELb0ELb1EEEEEEEEEvNT_6ParamsE,"",@"SHT_CUDA_INFO"
	.sectionflags	@""
	.align	4


	//----- nvinfo : EIATTR_CUDA_API_VERSION
	.align		4
        /*0000*/ 	.byte	0x04, 0x37
        /*0002*/ 	.short	(.L_126 - .L_125)
.L_125:
        /*0004*/ 	.word	0x00000082


	//----- nvinfo : EIATTR_KPARAM_INFO
	.align		4
.L_126:
        /*0008*/ 	.byte	0x04, 0x17
        /*000a*/ 	.short	(.L_128 - .L_127)
.L_127:
        /*000c*/ 	.word	0x00000000
        /*0010*/ 	.short	0x0000
        /*0012*/ 	.short	0x0000
        /*0014*/ 	.byte	0x00, 0xf0, 0xe1, 0x10


	//----- nvinfo : EIATTR_SPARSE_MMA_MASK
	.align		4
.L_128:
        /*0018*/ 	.byte	0x03, 0x50
        /*001a*/ 	.short	0x0000


	//----- nvinfo : EIATTR_MAXREG_COUNT
	.align		4
        /*001c*/ 	.byte	0x03, 0x1b
        /*001e*/ 	.short	0x00ff


	//----- nvinfo : EIATTR_MERCURY_ISA_VERSION
	.align		4
        /*0020*/ 	.byte	0x03, 0x5f
        /*0022*/ 	.short	0x0101


	//----- nvinfo : EIATTR_EXIT_INSTR_OFFSETS
	.align		4
        /*0024*/ 	.byte	0x04, 0x1c
        /*0026*/ 	.short	(.L_130 - .L_129)


	//   ....[0]....
.L_129:
        /*0028*/ 	.word	0x00000010


	//----- nvinfo : EIATTR_MAX_THREADS
	.align		4
.L_130:
        /*002c*/ 	.byte	0x04, 0x05
        /*002e*/ 	.short	(.L_132 - .L_131)
.L_131:
        /*0030*/ 	.word	0x00000080
        /*0034*/ 	.word	0x00000001
        /*0038*/ 	.word	0x00000001


	//----- nvinfo : EIATTR_CBANK_PARAM_SIZE
	.align		4
.L_132:
        /*003c*/ 	.byte	0x03, 0x19
        /*003e*/ 	.short	0x0438


	//----- nvinfo : EIATTR_PARAM_CBANK
	.align		4
        /*0040*/ 	.byte	0x04, 0x0a
        /*0042*/ 	.short	(.L_134 - .L_133)
	.align		4
.L_133:
        /*0044*/ 	.word	index@(.nv.constant0._ZN7cutlass13device_kernelIN5flash19enable_sm80_to_sm89INS1_16FlashAttnFwdSm80INS1_25CollectiveMainloopFwdSm80ILi4ELi1ELb0EN4cute5tupleIJNS5_1CILi128EEENS7_ILi80EEENS7_ILi64EEEEEELi64ENS_10bfloat16_tEfNS_4arch4Sm80ELb0ELb1ELb0ELb1ELb1ELb1ELb1ELb1EEENS1_21CollectiveEpilogueFwdINS6_IJS8_SA_S9_EEENS6_IJNS7_ILi1EEESI_SI_EEESC_SE_Li128ELb1ELb1ELb1ELb0EEENS1_36VarlenDynamicPersistentTileSchedulerILi128ELi80ELi128ELi128ELb1ELb1ELb0ELb1ELb0ELb1EEEEEEEEEvNT_6ParamsE)
        /*0048*/ 	.short	0x0210
        /*004a*/ 	.short	0x0438


	//----- nvinfo : EIATTR_SW_WAR
	.align		4
.L_134:
        /*004c*/ 	.byte	0x04, 0x36
        /*004e*/ 	.short	(.L_136 - .L_135)
.L_135:
        /*0050*/ 	.word	0x00000008
.L_136:


//--------------------- .nv.info._ZN7cutlass13device_kernelIN5flash19enable_sm80_to_sm89INS1_16FlashAttnFwdSm80INS1_25CollectiveMainloopFwdSm80ILi4ELi1ELb0EN4cute5tupleIJNS5_1CILi128EEENS7_ILi112EEENS7_ILi64EEEEEELi64ENS_10bfloat16_tEfNS_4arch4Sm80ELb1ELb0ELb0ELb0ELb1ELb0ELb1ELb1EEENS1_21CollectiveEpilogueFwdINS6_IJS8_SA_S9_EEENS6_IJNS7_ILi1EEESI_SI_EEESC_SE_Li128ELb0ELb1ELb1ELb0EEENS1_30DynamicPersistentTileSchedulerILi128ELi128ELb1ELb1ELb0EEEEEEEEEvNT_6ParamsE --------------------------
	.section	.nv.info._ZN7cutlass13device_kernelIN5flash19enable_sm80_to_sm89INS1_16FlashAttnFwdSm80INS1_25CollectiveMainloopFwdSm80ILi4ELi1ELb0EN4cute5tupleIJNS5_1CILi128EEENS7_ILi112EEENS7_ILi64EEEEEELi64ENS_10bfloat16_tEfNS_4arch4Sm80ELb1ELb0ELb0ELb0ELb1ELb0ELb1ELb1EEENS1_21CollectiveEpilogueFwdINS6_IJS8_SA_S9_EEENS6_IJNS7_ILi1EEESI_SI_EEESC_SE_Li128ELb0ELb1ELb1ELb0EEENS1_30DynamicPersistentTileSchedulerILi128ELi128ELb1ELb1ELb0EEEEEEEEEvNT_6ParamsE,"",@"SHT_CUDA_INFO"
	.sectionflags	@""
	.align	4


	//----- nvinfo : EIATTR_CUDA_API_VERSION
	.align		4
        /*0000*/ 	.byte	0x04, 0x37
        /*0002*/ 	.short	(.L_138 - .L_137)
.L_137:
        /*0004*/ 	.word	0x00000082


	//----- nvinfo : EIATTR_KPARAM_INFO
	.align		4
.L_138:
        /*0008*/ 	.byte	0x04, 0x17
        /*000a*/ 	.short	(.L_140 - .L_139)
.L_139:
        /*000c*/ 	.word	0x00000000
        /*0010*/ 	.short	0x0000
        /*0012*/ 	.short	0x0000
        /*0014*/ 	.byte	0x00, 0xf0, 0xa1, 0x10


	//----- nvinfo : EIATTR_SPARSE_MMA_MASK
	.align		4
.L_140:
        /*0018*/ 	.byte	0x03, 0x50
        /*001a*/ 	.short	0x0000


	//----- nvinfo : EIATTR_MAXREG_COUNT
	.align		4
        /*001c*/ 	.byte	0x03, 0x1b
        /*001e*/ 	.short	0x00ff


	//----- nvinfo : EIATTR_MERCURY_ISA_VERSION
	.align		4
        /*0020*/ 	.byte	0x03, 0x5f
        /*0022*/ 	.short	0x0101


	//----- nvinfo : EIATTR_EXIT_INSTR_OFFSETS
	.align		4
        /*0024*/ 	.byte	0x04, 0x1c
        /*0026*/ 	.short	(.L_142 - .L_141)


	//   ....[0]....
.L_141:
        /*0028*/ 	.word	0x00000010


	//----- nvinfo : EIATTR_MAX_THREADS
	.align		4
.L_142:
        /*002c*/ 	.byte	0x04, 0x05
        /*002e*/ 	.short	(.L_144 - .L_143)
.L_143:
        /*0030*/ 	.word	0x00000080
        /*0034*/ 	.word	0x00000001
        /*0038*/ 	.word	0x00000001


	//----- nvinfo : EIATTR_CBANK_PARAM_SIZE
	.align		4
.L_144:
        /*003c*/ 	.byte	0x03, 0x19
        /*003e*/ 	.short	0x0428


	//----- nvinfo : EIATTR_PARAM_CBANK
	.align		4
        /*0040*/ 	.byte	0x04, 0x0a
        /*0042*/ 	.short	(.L_146 - .L_145)
	.align		4
.L_145:
        /*0044*/ 	.word	index@(.nv.constant0._ZN7cutlass13device_kernelIN5flash19enable_sm80_to_sm89INS1_16FlashAttnFwdSm80INS1_25CollectiveMainloopFwdSm80ILi4ELi1ELb0EN4cute5tupleIJNS5_1CILi128EEENS7_ILi112EEENS7_ILi64EEEEEELi64ENS_10bfloat16_tEfNS_4arch4Sm80ELb1ELb0ELb0ELb0ELb1ELb0ELb1ELb1EEENS1_21CollectiveEpilogueFwdINS6_IJS8_SA_S9_EEENS6_IJNS7_ILi1EEESI_SI_EEESC_SE_Li128ELb0ELb1ELb1ELb0EEENS1_30DynamicPersistentTileSchedulerILi128ELi128ELb1ELb1ELb0EEEEEEEEEvNT_6ParamsE)
        /*0048*/ 	.short	0x0210
        /*004a*/ 	.short	0x0428


	//----- nvinfo : EIATTR_SW_WAR
	.align		4
.L_146:
        /*004c*/ 	.byte	0x04, 0x36
        /*004e*/ 	.short	(.L_148 - .L_147)
.L_147:
        /*0050*/ 	.word	0x00000008
.L_148:


//--------------------- .nv.info._ZN7cutlass13device_kernelIN5flash19enable_sm80_to_sm89INS1_16FlashAttnFwdSm80INS1_25CollectiveMainloopFwdSm80ILi4ELi1ELb0EN4cute5tupleIJNS5_1CILi128EEENS7_ILi80EEENS7_ILi64EEEEEELi64ENS_10bfloat16_tEfNS_4arch4Sm80ELb1ELb0ELb0ELb1ELb1ELb0ELb1ELb1EEENS1_21CollectiveEpilogueFwdINS6_IJS8_SA_S9_EEENS6_IJNS7_ILi1EEESI_SI_EEESC_SE_Li128ELb1ELb1ELb1ELb0EEENS1_36VarlenDynamicPersistentTileSchedulerILi128ELi80ELi128ELi128ELb1ELb1ELb0ELb1ELb1ELb1EEEEEEEEEvNT_6ParamsE --------------------------
	.section	.nv.info._ZN7cutlass13device_kernelIN5flash19enable_sm80_to_sm89INS1_16FlashAttnFwdSm80INS1_25CollectiveMainloopFwdSm80ILi4ELi1ELb0EN4cute5tupleIJNS5_1CILi128EEENS7_ILi80EEENS7_ILi64EEEEEELi64ENS_10bfloat16_tEfNS_4arch4Sm80ELb1ELb0ELb0ELb1ELb1ELb0ELb1ELb1EEENS1_21CollectiveEpilogueFwdINS6_IJS8_SA_S9_EEENS6_IJNS7_ILi1EEESI_SI_EEESC_SE_Li128ELb1ELb1ELb1ELb0EEENS1_36VarlenDynamicPersistentTileSchedulerILi128ELi80ELi128ELi128ELb1ELb1ELb0ELb1ELb1ELb1EEEEEEEEEvNT_6ParamsE,"",@"SHT_CUDA_INFO"
	.sectionflags	@""
	.align	4


	//----- nvinfo : EIATTR_CUDA_API_VERSION
	.align		4
        /*0000*/ 	.byte	0x04, 0x37
        /*0002*/ 	.short	(.L_150 - .L_149)
.L_149:
        /*0004*/ 	.word	0x00000082


	//----- nvinfo : EIATTR_KPARAM_INFO
	.align		4
.L_150:
        /*0008*/ 	.byte	0x04, 0x17
        /*000a*/ 	.short	(.L_152 - .L_151)
.L_151:
        /*000c*/ 	.word	0x00000000
        /*0010*/ 	.short	0x0000
        /*0012*/ 	.short	0x0000
        /*0014*/ 	.byte	0x00, 0xf0, 0xe1, 0x10


	//----- nvinfo : EIATTR_SPARSE_MMA_MASK
	.align		4
.L_152:
        /*0018*/ 	.byte	0x03, 0x50
        /*001a*/ 	.short	0x0000


	//----- nvinfo : EIATTR_MAXREG_COUNT
	.align		4
        /*001c*/ 	.byte	0x03, 0x1b
        /*001e*/ 	.short	0x00ff


	//----- nvinfo : EIATTR_MERCURY_ISA_VERSION
	.align		4
        /*0020*/ 	.byte	0x03, 0x5f
        /*0022*/ 	.short	0x0101


	//----- nvinfo : EIATTR_EXIT_INSTR_OFFSETS
	.align		4
        /*0024*/ 	.byte	0x04, 0x1c
        /*0026*/ 	.short	(.L_154 - .L_153)


	//   ....[0]....
.L_153:
        /*0028*/ 	.word	0x00000010


	//----- nvinfo : EIATTR_MAX_THREADS
	.align		4
.L_154:
        /*002c*/ 	.byte	0x04, 0x05
        /*002e*/ 	.short	(.L_156 - .L_155)
.L_155:
        /*0030*/ 	.word	0x00000080
        /*0034*/ 	.word	0x00000001
        /*0038*/ 	.word	0x00000001


	//----- nvinfo : EIATTR_CBANK_PARAM_SIZE
	.align		4
.L_156:
        /*003c*/ 	.byte	0x03, 0x19
        /*003e*/ 	.short	0x0438


	//----- nvinfo : EIATTR_PARAM_CBANK
	.align		4
        /*0040*/ 	.byte	0x04, 0x0a
        /*0042*/ 	.short	(.L_158 - .L_157)
	.align		4
.L_157:
        /*0044*/ 	.word	index@(.nv.constant0._ZN7cutlass13device_kernelIN5flash19enable_sm80_to_sm89INS1_16FlashAttnFwdSm80INS1_25CollectiveMainloopFwdSm80ILi4ELi1ELb0EN4cute5tupleIJNS5_1CILi128EEENS7_ILi80EEENS7_ILi64EEEEEELi64ENS_10bfloat16_tEfNS_4arch4Sm80ELb1ELb0ELb0ELb1ELb1ELb0ELb1ELb1EEENS1_21CollectiveEpilogueFwdINS6_IJS8_SA_S9_EEENS6_IJNS7_ILi1EEESI_SI_EEESC_SE_Li128ELb1ELb1ELb1ELb0EEENS1_36VarlenDynamicPersistentTileSchedulerILi128ELi80ELi128ELi128ELb1ELb1ELb0ELb1ELb1ELb1EEEEEEEEEvNT_6ParamsE)
        /*0048*/ 	.short	0x0210
        /*004a*/ 	.short	0x0438


	//----- nvinfo : EIATTR_SW_WAR
	.align		4
.L_158:
        /*004c*/ 	.byte	0x04, 0x36
        /*004e*/ 	.short	(.L_160 - .L_159)
.L_159:
        /*0050*/ 	.word	0x00000008
.L_160:


//--------------------- .nv.info._ZN7cutlass13device_kernelIN5flash19enable_sm80_to_sm89INS1_16FlashAttnFwdSm80INS1_25CollectiveMainloopFwdSm80ILi4ELi1ELb0EN4cute5tupleIJNS5_1CILi128EEENS7_ILi80EEENS7_ILi64EEEEEELi64ENS_10bfloat16_tEfNS_4arch4Sm80ELb1ELb0ELb0ELb1ELb1ELb1ELb1ELb1EEENS1_21CollectiveEpilogueFwdINS6_IJS8_SA_S9_EEENS6_IJNS7_ILi1EEESI_SI_EEESC_SE_Li128ELb1ELb1ELb1ELb0EEENS1_36VarlenDynamicPersistentTileSchedulerILi128ELi80ELi128ELi128ELb1ELb1ELb0ELb1ELb1ELb1EEEEEEEEEvNT_6ParamsE --------------------------
	.section	.nv.info._ZN7cutlass13device_kernelIN5flash19enable_sm80_to_sm89INS1_16FlashAttnFwdSm80INS1_25CollectiveMainloopFwdSm80ILi4ELi1ELb0EN4cute5tupleIJNS5_1CILi128EEENS7_ILi80EEENS7_ILi64EEEEEELi64ENS_10bfloat16_tEfNS_4arch4Sm80ELb1ELb0ELb0ELb1ELb1ELb1ELb1ELb1EEENS1_21CollectiveEpilogueFwdINS6_IJS8_SA_S9_EEENS6_IJNS7_ILi1EEESI_SI_EEESC_SE_Li128ELb1ELb1ELb1ELb0EEENS1_36VarlenDynamicPersistentTileSchedulerILi128ELi80ELi128ELi128ELb1ELb1ELb0ELb1ELb1ELb1EEEEEEEEEvNT_6ParamsE,"",@"SHT_CUDA_INFO"
	.sectionflags	@""
	.align	4


	//----- nvinfo : EIATTR_CUDA_API_VERSION
	.align		4
        /*0000*/ 	.byte	0x04, 0x37
        /*0002*/ 	.short	(.L_162 - .L_161)
.L_161:
        /*0004*/ 	.word	0x00000082


	//----- nvinfo : EIATTR_KPARAM_INFO
	.align		4
.L_162:
        /*0008*/ 	.byte	0x04, 0x17
        /*000a*/ 	.short	(.L_164 - .L_163)
.L_163:
        /*000c*/ 	.word	0x00000000
        /*0010*/ 	.short	0x0000
        /*0012*/ 	.short	0x0000
        /*0014*/ 	.byte	0x00, 0xf0, 0xe1, 0x10


	//----- nvinfo : EIATTR_SPARSE_MMA_MASK
	.align		4
.L_164:
        /*0018*/ 	.byte	0x03, 0x50
        /*001a*/ 	.short	0x0000


	//----- nvinfo : EIATTR_MAXREG_COUNT
	.align		4
        /*001c*/ 	.byte	0x03, 0x1b
        /*001e*/ 	.short	0x00ff


	//----- nvinfo : EIATTR_MERCURY_ISA_VERSION
	.align		4
        /*0020*/ 	.byte	0x03, 0x5f
        /*0022*/ 	.short	0x0101


	//----- nvinfo : EIATTR_EXIT_INSTR_OFFSETS
	.align		4
        /*0024*/ 	.byte	0x04, 0x1c
        /*0026*/ 	.short	(.L_166 - .L_165)


	//   ....[0]....
.L_165:
        /*0028*/ 	.word	0x00000010


	//----- nvinfo : EIATTR_MAX_THREADS
	.align		4
.L_166:
        /*002c*/ 	.byte	0x04, 0x05
        /*002e*/ 	.short	(.L_168 - .L_167)
.L_167:
        /*0030*/ 	.word	0x00000080
        /*0034*/ 	.word	0x00000001
        /*0038*/ 	.word	0x00000001


	//----- nvinfo : EIATTR_CBANK_PARAM_SIZE
	.align		4
.L_168:
        /*003c*/ 	.byte	0x03, 0x19
        /*003e*/ 	.short	0x0438


	//----- nvinfo : EIATTR_PARAM_CBANK
	.align		4
        /*0040*/ 	.byte	0x04, 0x0a
        /*0042*/ 	.short	(.L_170 - .L_169)
	.align		4
.L_169:
        /*0044*/ 	.word	index@(.nv.constant0._ZN7cutlass13device_kernelIN5flash19enable_sm80_to_sm89INS1_16FlashAttnFwdSm80INS1_25CollectiveMainloopFwdSm80ILi4ELi1ELb0EN4cute5tupleIJNS5_1CILi128EEENS7_ILi80EEENS7_ILi64EEEEEELi64ENS_10bfloat16_tEfNS_4arch4Sm80ELb1ELb0ELb0ELb1ELb1ELb1ELb1ELb1EEENS1_21CollectiveEpilogueFwdINS6_IJS8_SA_S9_EEENS6_IJNS7_ILi1EEESI_SI_EEESC_SE_Li128ELb1ELb1ELb1ELb0EEENS1_36VarlenDynamicPersistentTileSchedulerILi128ELi80ELi128ELi128ELb1ELb1ELb0ELb1ELb1ELb1EEEEEEEEEvNT_6ParamsE)
        /*0048*/ 	.short	0x0210
        /*004a*/ 	.short	0x0438


	//----- nvinfo : EIATTR_SW_WAR
	.align		4
.L_170:
        /*004c*/ 	.byte	0x04, 0x36
        /*004e*/ 	.short	(.L_172 - .L_171)
.L_171:
        /*0050*/ 	.word	0x00000008
.L_172:


//--------------------- .nv.callgraph             --------------------------
	.section	.nv.callgraph,"",@"SHT_CUDA_CALLGRAPH"
	.align	4
	.sectionentsize	8
	.align		4
        /*0000*/ 	.word	0x00000000
	.align		4
        /*0004*/ 	.word	0xffffffff
	.align		4
        /*0008*/ 	.word	0x00000000
	.align		4
        /*000c*/ 	.word	0xfffffffe
	.align		4
        /*0010*/ 	.word	0x00000000
	.align		4
        /*0014*/ 	.word	0xfffffffd
	.align		4
        /*0018*/ 	.word	0x00000000
	.align		4
        /*001c*/ 	.word	0xfffffffc


//--------------------- .nv.constant4             --------------------------
	.section	.nv.constant4,"a",@progbits
	.align	8
	.align		8
.nv.constant4:
        /*0000*/ 	.dword	_ZN77_INTERNAL_c3abf77a_41_flash_fwd_hdim64_bf16_paged_split_sm80_cu_c784774a_34094cuda3std3__45__cpo5beginE
	.align		8
        /*0008*/ 	.dword	_ZN77_INTERNAL_c3abf77a_41_flash_fwd_hdim64_bf16_paged_split_sm80_cu_c784774a_34094cuda3std3__45__cpo3endE
	.align		8
        /*0010*/ 	.dword	_ZN77_INTERNAL_c3abf77a_41_flash_fwd_hdim64_bf16_paged_split_sm80_cu_c784774a_34094cuda3std3__45__cpo6cbeginE
	.align		8
        /*0018*/ 	.dword	_ZN77_INTERNAL_c3abf77a_41_flash_fwd_hdim64_bf16_paged_split_sm80_cu_c784774a_34094cuda3std3__45__cpo4cendE
	.align		8
        /*0020*/ 	.dword	_ZN77_INTERNAL_c3abf77a_41_flash_fwd_hdim64_bf16_paged_split_sm80_cu_c784774a_34094cuda3std3__479_GLOBAL__N__c3abf77a_41_flash_fwd_hdim64_bf16_paged_split_sm80_cu_c784774a_34096ignoreE
	.align		8
        /*0028*/ 	.dword	_ZN77_INTERNAL_c3abf77a_41_flash_fwd_hdim64_bf16_paged_split_sm80_cu_c784774a_34094cuda3std3__419piecewise_constructE
	.align		8
        /*0030*/ 	.dword	_ZN77_INTERNAL_c3abf77a_41_flash_fwd_hdim64_bf16_paged_split_sm80_cu_c784774a_34094cuda3std3__48in_placeE
	.align		8
        /*0038*/ 	.dword	_ZN77_INTERNAL_c3abf77a_41_flash_fwd_hdim64_bf16_paged_split_sm80_cu_c784774a_34094cuda3std6ranges3__45__cpo4swapE
	.align		8
        /*0040*/ 	.dword	_ZN77_INTERNAL_c3abf77a_41_flash_fwd_hdim64_bf16_paged_split_sm80_cu_c784774a_34094cuda3std6ranges3__45__cpo9iter_moveE
	.align		8
        /*0048*/ 	.dword	_ZN77_INTERNAL_c3abf77a_41_flash_fwd_hdim64_bf16_paged_split_sm80_cu_c784774a_34094cute7productE
	.align		8
        /*0050*/ 	.dword	_ZN77_INTERNAL_c3abf77a_41_flash_fwd_hdim64_bf16_paged_split_sm80_cu_c784774a_34094cute1_E


//--------------------- .text._ZN7cutlass13device_kernelIN5flash19enable_sm80_to_sm89INS1_16FlashAttnFwdSm80INS1_25CollectiveMainloopFwdSm80ILi4ELi1ELb0EN4cute5tupleIJNS5_1CILi128EEENS7_ILi112EEENS7_ILi64EEEEEELi64ENS_10bfloat16_tEfNS_4arch4Sm80ELb0ELb0ELb0ELb0ELb1ELb0ELb1ELb1EEENS1_21CollectiveEpilogueFwdINS6_IJS8_SA_S9_EEENS6_IJNS7_ILi1EEESI_SI_EEESC_SE_Li128ELb0ELb1ELb1ELb0EEENS1_19SingleTileSchedulerILb0ELb1ELb1ELi128EEEEEEEEEvNT_6ParamsE --------------------------
	.section	.text._ZN7cutlass13device_kernelIN5flash19enable_sm80_to_sm89INS1_16FlashAttnFwdSm80INS1_25CollectiveMainloopFwdSm80ILi4ELi1ELb0EN4cute5tupleIJNS5_1CILi128EEENS7_ILi112EEENS7_ILi64EEEEEELi64ENS_10bfloat16_tEfNS_4arch4Sm80ELb0ELb0ELb0ELb0ELb1ELb0ELb1ELb1EEENS1_21CollectiveEpilogueFwdINS6_IJS8_SA_S9_EEENS6_IJNS7_ILi1EEESI_SI_EEESC_SE_Li128ELb0ELb1ELb1ELb0EEENS1_19SingleTileSchedulerILb0ELb1ELb1ELi128EEEEEEEEEvNT_6ParamsE,"ax",@progbits
	.align	128
.text._ZN7cutlass13device_kernelIN5flash19enable_sm80_to_sm89INS1_16FlashAttnFwdSm80INS1_25CollectiveMainloopFwdSm80ILi4ELi1ELb0EN4cute5tupleIJNS5_1CILi128EEENS7_ILi112EEENS7_ILi64EEEEEELi64ENS_10bfloat16_tEfNS_4arch4Sm80ELb0ELb0ELb0ELb0ELb1ELb0ELb1ELb1EEENS1_21CollectiveEpilogueFwdINS6_IJS8_SA_S9_EEENS6_IJNS7_ILi1EEESI_SI_EEESC_SE_Li128ELb0ELb1ELb1ELb0EEENS1_19SingleTileSchedulerILb0ELb1ELb1ELi128EEEEEEEEEvNT_6ParamsE:
        .type           _ZN7cutlass13device_kernelIN5flash19enable_sm80_to_sm89INS1_16FlashAttnFwdSm80INS1_25CollectiveMainloopFwdSm80ILi4ELi1ELb0EN4cute5tupleIJNS5_1CILi128EEENS7_ILi112EEENS7_ILi64EEEEEELi64ENS_10bfloat16_tEfNS_4arch4Sm80ELb0ELb0ELb0ELb0ELb1ELb0ELb1ELb1EEENS1_21CollectiveEpilogueFwdINS6_IJS8_SA_S9_EEENS6_IJNS7_ILi1EEESI_SI_EEESC_SE_Li128ELb0ELb1ELb1ELb0EEENS1_19SingleTileSchedulerILb0ELb1ELb1ELi128EEEEEEEEEvNT_6ParamsE,@function
        .size           _ZN7cutlass13device_kernelIN5flash19enable_sm80_to_sm89INS1_16FlashAttnFwdSm80INS1_25CollectiveMainloopFwdSm80ILi4ELi1ELb0EN4cute5tupleIJNS5_1CILi128EEENS7_ILi112EEENS7_ILi64EEEEEELi64ENS_10bfloat16_tEfNS_4arch4Sm80ELb0ELb0ELb0ELb0ELb1ELb0ELb1ELb1EEENS1_21CollectiveEpilogueFwdINS6_IJS8_SA_S9_EEENS6_IJNS7_ILi1EEESI_SI_EEESC_SE_Li128ELb0ELb1ELb1ELb0EEENS1_19SingleTileSchedulerILb0ELb1ELb1ELi128EEEEEEEEEvNT_6ParamsE,(.L_x_9 - _ZN7cutlass13device_kernelIN5flash19enable_sm80_to_sm89INS1_16FlashAttnFwdSm80INS1_25CollectiveMainloopFwdSm80ILi4ELi1ELb0EN4cute5tupleIJNS5_1CILi128EEENS7_ILi112EEENS7_ILi64EEEEEELi64ENS_10bfloat16_tEfNS_4arch4Sm80ELb0ELb0ELb0ELb0ELb1ELb0ELb1ELb1EEENS1_21CollectiveEpilogueFwdINS6_IJS8_SA_S9_EEENS6_IJNS7_ILi1EEESI_SI_EEESC_SE_Li128ELb0ELb1ELb1ELb0EEENS1_19SingleTileSchedulerILb0ELb1ELb1ELi128EEEEEEEEEvNT_6ParamsE)
        .other          _ZN7cutlass13device_kernelIN5flash19enable_sm80_to_sm89INS1_16FlashAttnFwdSm80INS1_25CollectiveMainloopFwdSm80ILi4ELi1ELb0EN4cute5tupleIJNS5_1CILi128EEENS7_ILi112EEENS7_ILi64EEEEEELi64ENS_10bfloat16_tEfNS_4arch4Sm80ELb0ELb0ELb0ELb0ELb1ELb0ELb1ELb1EEENS1_21CollectiveEpilogueFwdINS6_IJS8_SA_S9_EEENS6_IJNS7_ILi1EEESI_SI_EEESC_SE_Li128ELb0ELb1ELb1ELb0EEENS1_19SingleTileSchedulerILb0ELb1ELb1ELi128EEEEEEEEEvNT_6ParamsE,@"STO_CUDA_ENTRY STV_DEFAULT"
_ZN7cutlass13device_kernelIN5flash19enable_sm80_to_sm89INS1_16FlashAttnFwdSm80INS1_25CollectiveMainloopFwdSm80ILi4ELi1ELb0EN4cute5tupleIJNS5_1CILi128EEENS7_ILi112EEENS7_ILi64EEEEEELi64ENS_10bfloat16_tEfNS_4arch4Sm80ELb0ELb0ELb0ELb0ELb1ELb0ELb1ELb1EEENS1_21CollectiveEpilogueFwdINS6_IJS8_SA_S9_EEENS6_IJNS7_ILi1EEESI_SI_EEESC_SE_Li128ELb0ELb1ELb1ELb0EEENS1_19SingleTileSchedulerILb0ELb1ELb1ELi128EEEEEEEEEvNT_6ParamsE:
[----:B------:R-:W-:Y:S01]  /*0000*/  LDC R1, c[0x0][0x28] ;  /* 0x00000a00ff017b82 */ /* 0x000fe20000000800 */
[----:B------:R-:W-:Y:S05]  /*0010*/  EXIT ;  /* 0x000000000000794d */ /* 0x000fea0003800000 */
.L_x_0:
[----:B------:R-:W-:-:S00]  /*0020*/  BRA `(.L_x_0) ;  /* 0xfffffffc00fc7947 */ /* 0x000fc0000383ffff */
[----:B------:R-:W-:-:S00]  /*0030*/  NOP ;  /* 0x0000000000007918 */ /* 0x000fc00000000000 */
        /* <DEDUP_REMOVED lines=12> */
.L_x_9:


//--------------------- .text._ZN7cutlass13device_kernelIN5flash19enable_sm80_to_sm89INS1_16FlashAttnFwdSm80INS1_25CollectiveMainloopFwdSm80ILi4ELi1ELb0EN4cute5tupleIJNS5_1CILi128EEENS7_ILi80EEENS7_ILi64EEEEEELi64ENS_10bfloat16_tEfNS_4arch4Sm80ELb0ELb0ELb0ELb1ELb1ELb0ELb1ELb1EEENS1_21CollectiveEpilogueFwdINS6_IJS8_SA_S9_EEENS6_IJNS7_ILi1EEESI_SI_EEESC_SE_Li128ELb1ELb1ELb1ELb0EEENS1_36VarlenDynamicPersistentTileSchedulerILi128ELi80ELi128ELi128ELb1ELb1ELb0ELb0ELb1ELb1EEEEEEEEEvNT_6ParamsE --------------------------
	.section	.text._ZN7cutlass13device_kernelIN5flash19enable_sm80_to_sm89INS1_16FlashAttnFwdSm80INS1_25CollectiveMainloopFwdSm80ILi4ELi1ELb0EN4cute5tupleIJNS5_1CILi128EEENS7_ILi80EEENS7_ILi64EEEEEELi64ENS_10bfloat16_tEfNS_4arch4Sm80ELb0ELb0ELb0ELb1ELb1ELb0ELb1ELb1EEENS1_21CollectiveEpilogueFwdINS6_IJS8_SA_S9_EEENS6_IJNS7_ILi1EEESI_SI_EEESC_SE_Li128ELb1ELb1ELb1ELb0EEENS1_36VarlenDynamicPersistentTileSchedulerILi128ELi80ELi128ELi128ELb1ELb1ELb0ELb0ELb1ELb1EEEEEEEEEvNT_6ParamsE,"ax",@progbits
	.align	128
.text._ZN7cutlass13device_kernelIN5flash19enable_sm80_to_sm89INS1_16FlashAttnFwdSm80INS1_25CollectiveMainloopFwdSm80ILi4ELi1ELb0EN4cute5tupleIJNS5_1CILi128EEENS7_ILi80EEENS7_ILi64EEEEEELi64ENS_10bfloat16_tEfNS_4arch4Sm80ELb0ELb0ELb0ELb1ELb1ELb0ELb1ELb1EEENS1_21CollectiveEpilogueFwdINS6_IJS8_SA_S9_EEENS6_IJNS7_ILi1EEESI_SI_EEESC_SE_Li128ELb1ELb1ELb1ELb0EEENS1_36VarlenDynamicPersistentTileSchedulerILi128ELi80ELi128ELi128ELb1ELb1ELb0ELb0ELb1ELb1EEEEEEEEEvNT_6ParamsE:
        .type           _ZN7cutlass13device_kernelIN5flash19enable_sm80_to_sm89INS1_16FlashAttnFwdSm80INS1_25CollectiveMainloopFwdSm80ILi4ELi1ELb0EN4cute5tupleIJNS5_1CILi128EEENS7_ILi80EEENS7_ILi64EEEEEELi64ENS_10bfloat16_tEfNS_4arch4Sm80ELb0ELb0ELb0ELb1ELb1ELb0ELb1ELb1EEENS1_21CollectiveEpilogueFwdINS6_IJS8_SA_S9_EEENS6_IJNS7_ILi1EEESI_SI_EEESC_SE_Li128ELb1ELb1ELb1ELb0EEENS1_36VarlenDynamicPersistentTileSchedulerILi128ELi80ELi128ELi128ELb1ELb1ELb0ELb0ELb1ELb1EEEEEEEEEvNT_6ParamsE,@function
        .size           _ZN7cutlass13device_kernelIN5flash19enable_sm80_to_sm89INS1_16FlashAttnFwdSm80INS1_25CollectiveMainloopFwdSm80ILi4ELi1ELb0EN4cute5tupleIJNS5_1CILi128EEENS7_ILi80EEENS7_ILi64EEEEEELi64ENS_10bfloat16_tEfNS_4arch4Sm80ELb0ELb0ELb0ELb1ELb1ELb0ELb1ELb1EEENS1_21CollectiveEpilogueFwdINS6_IJS8_SA_S9_EEENS6_IJNS7_ILi1EEESI_SI_EEESC_SE_Li128ELb1ELb1ELb1ELb0EEENS1_36VarlenDynamicPersistentTileSchedulerILi128ELi80ELi128ELi128ELb1ELb1ELb0ELb0ELb1ELb1EEEEEEEEEvNT_6ParamsE,(.L_x_10 - _ZN7cutlass13device_kernelIN5flash19enable_sm80_to_sm89INS1_16FlashAttnFwdSm80INS1_25CollectiveMainloopFwdSm80ILi4ELi1ELb0EN4cute5tupleIJNS5_1CILi128EEENS7_ILi80EEENS7_ILi64EEEEEELi64ENS_10bfloat16_tEfNS_4arch4Sm80ELb0ELb0ELb0ELb1ELb1ELb0ELb1ELb1EEENS1_21CollectiveEpilogueFwdINS6_IJS8_SA_S9_EEENS6_IJNS7_ILi1EEESI_SI_EEESC_SE_Li128ELb1ELb1ELb1ELb0EEENS1_36VarlenDynamicPersistentTileSchedulerILi128ELi80ELi128ELi128ELb1ELb1ELb0ELb0ELb1ELb1EEEEEEEEEvNT_6ParamsE)
        .other          _ZN7cutlass13device_kernelIN5flash19enable_sm80_to_sm89INS1_16FlashAttnFwdSm80INS1_25CollectiveMainloopFwdSm80ILi4ELi1ELb0EN4cute5tupleIJNS5_1CILi128EEENS7_ILi80EEENS7_ILi64EEEEEELi64ENS_10bfloat16_tEfNS_4arch4Sm80ELb0ELb0ELb0ELb1ELb1ELb0ELb1ELb1EEENS1_21CollectiveEpilogueFwdINS6_IJS8_SA_S9_EEENS6_IJNS7_ILi1EEESI_SI_EEESC_SE_Li128ELb1ELb1ELb1ELb0EEENS1_36VarlenDynamicPersistentTileSchedulerILi128ELi80ELi128ELi128ELb1ELb1ELb0ELb0ELb1ELb1EEEEEEEEEvNT_6ParamsE,@"STO_CUDA_ENTRY STV_DEFAULT"
_ZN7cutlass13device_kernelIN5flash19enable_sm80_to_sm89INS1_16FlashAttnFwdSm80INS1_25CollectiveMainloopFwdSm80ILi4ELi1ELb0EN4cute5tupleIJNS5_1CILi128EEENS7_ILi80EEENS7_ILi64EEEEEELi64ENS_10bfloat16_tEfNS_4arch4Sm80ELb0ELb0ELb0ELb1ELb1ELb0ELb1ELb1EEENS1_21CollectiveEpilogueFwdINS6_IJS8_SA_S9_EEENS6_IJNS7_ILi1EEESI_SI_EEESC_SE_Li128ELb1ELb1ELb1ELb0EEENS1_36VarlenDynamicPersistentTileSchedulerILi128ELi80ELi128ELi128ELb1ELb1ELb0ELb0ELb1ELb1EEEEEEEEEvNT_6ParamsE:
[----:B------:R-:W-:Y:S01]  /*0000*/  LDC R1, c[0x0][0x28] ;  /* 0x00000a00ff017b82 */ /* 0x000fe20000000800 */
[----:B------:R-:W-:Y:S05]  /*0010*/  EXIT ;  /* 0x000000000000794d */ /* 0x000fea0003800000 */
.L_x_1:
        /* <DEDUP_REMOVED lines=14> */
.L_x_10:


//--------------------- .text._ZN7cutlass13device_kernelIN5flash19enable_sm80_to_sm89INS1_16FlashAttnFwdSm80INS1_25CollectiveMainloopFwdSm80ILi4ELi1ELb0EN4cute5tupleIJNS5_1CILi128EEENS7_ILi80EEENS7_ILi64EEEEEELi64ENS_10bfloat16_tEfNS_4arch4Sm80ELb0ELb0ELb0ELb1ELb1ELb1ELb1ELb1EEENS1_21CollectiveEpilogueFwdINS6_IJS8_SA_S9_EEENS6_IJNS7_ILi1EEESI_SI_EEESC_SE_Li128ELb1ELb1ELb1ELb0EEENS1_36VarlenDynamicPersistentTileSchedulerILi128ELi80ELi128ELi128ELb1ELb1ELb0ELb0ELb1ELb1EEEEEEEEEvNT_6ParamsE --------------------------
	.section	.text._ZN7cutlass13device_kernelIN5flash19enable_sm80_to_sm89INS1_16FlashAttnFwdSm80INS1_25CollectiveMainloopFwdSm80ILi4ELi1ELb0EN4cute5tupleIJNS5_1CILi128EEENS7_ILi80EEENS7_ILi64EEEEEELi64ENS_10bfloat16_tEfNS_4arch4Sm80ELb0ELb0ELb0ELb1ELb1ELb1ELb1ELb1EEENS1_21CollectiveEpilogueFwdINS6_IJS8_SA_S9_EEENS6_IJNS7_ILi1EEESI_SI_EEESC_SE_Li128ELb1ELb1ELb1ELb0EEENS1_36VarlenDynamicPersistentTileSchedulerILi128ELi80ELi128ELi128ELb1ELb1ELb0ELb0ELb1ELb1EEEEEEEEEvNT_6ParamsE,"ax",@progbits
	.align	128
.text._ZN7cutlass13device_kernelIN5flash19enable_sm80_to_sm89INS1_16FlashAttnFwdSm80INS1_25CollectiveMainloopFwdSm80ILi4ELi1ELb0EN4cute5tupleIJNS5_1CILi128EEENS7_ILi80EEENS7_ILi64EEEEEELi64ENS_10bfloat16_tEfNS_4arch4Sm80ELb0ELb0ELb0ELb1ELb1ELb1ELb1ELb1EEENS1_21CollectiveEpilogueFwdINS6_IJS8_SA_S9_EEENS6_IJNS7_ILi1EEESI_SI_EEESC_SE_Li128ELb1ELb1ELb1ELb0EEENS1_36VarlenDynamicPersistentTileSchedulerILi128ELi80ELi128ELi128ELb1ELb1ELb0ELb0ELb1ELb1EEEEEEEEEvNT_6ParamsE:
        .type           _ZN7cutlass13device_kernelIN5flash19enable_sm80_to_sm89INS1_16FlashAttnFwdSm80INS1_25CollectiveMainloopFwdSm80ILi4ELi1ELb0EN4cute5tupleIJNS5_1CILi128EEENS7_ILi80EEENS7_ILi64EEEEEELi64ENS_10bfloat16_tEfNS_4arch4Sm80ELb0ELb0ELb0ELb1ELb1ELb1ELb1ELb1EEENS1_21CollectiveEpilogueFwdINS6_IJS8_SA_S9_EEENS6_IJNS7_ILi1EEESI_SI_EEESC_SE_Li128ELb1ELb1ELb1ELb0EEENS1_36VarlenDynamicPersistentTileSchedulerILi128ELi80ELi128ELi128ELb1ELb1ELb0ELb0ELb1ELb1EEEEEEEEEvNT_6ParamsE,@function
        .size           _ZN7cutlass13device_kernelIN5flash19enable_sm80_to_sm89INS1_16FlashAttnFwdSm80INS1_25CollectiveMainloopFwdSm80ILi4ELi1ELb0EN4cute5tupleIJNS5_1CILi128EEENS7_ILi80EEENS7_ILi64EEEEEELi64ENS_10bfloat16_tEfNS_4arch4Sm80ELb0ELb0ELb0ELb1ELb1ELb1ELb1ELb1EEENS1_21CollectiveEpilogueFwdINS6_IJS8_SA_S9_EEENS6_IJNS7_ILi1EEESI_SI_EEESC_SE_Li128ELb1ELb1ELb1ELb0EEENS1_36VarlenDynamicPersistentTileSchedulerILi128ELi80ELi128ELi128ELb1ELb1ELb0ELb0ELb1ELb1EEEEEEEEEvNT_6ParamsE,(.L_x_11 - _ZN7cutlass13device_kernelIN5flash19enable_sm80_to_sm89INS1_16FlashAttnFwdSm80INS1_25CollectiveMainloopFwdSm80ILi4ELi1ELb0EN4cute5tupleIJNS5_1CILi128EEENS7_ILi80EEENS7_ILi64EEEEEELi64ENS_10bfloat16_tEfNS_4arch4Sm80ELb0ELb0ELb0ELb1ELb1ELb1ELb1ELb1EEENS1_21CollectiveEpilogueFwdINS6_IJS8_SA_S9_EEENS6_IJNS7_ILi1EEESI_SI_EEESC_SE_Li128ELb1ELb1ELb1ELb0EEENS1_36VarlenDynamicPersistentTileSchedulerILi128ELi80ELi128ELi128ELb1ELb1ELb0ELb0ELb1ELb1EEEEEEEEEvNT_6ParamsE)
        .other          _ZN7cutlass13device_kernelIN5flash19enable_sm80_to_sm89INS1_16FlashAttnFwdSm80INS1_25CollectiveMainloopFwdSm80ILi4ELi1ELb0EN4cute5tupleIJNS5_1CILi128EEENS7_ILi80EEENS7_ILi64EEEEEELi64ENS_10bfloat16_tEfNS_4arch4Sm80ELb0ELb0ELb0ELb1ELb1ELb1ELb1ELb1EEENS1_21CollectiveEpilogueFwdINS6_IJS8_SA_S9_EEENS6_IJNS7_ILi1EEESI_SI_EEESC_SE_Li128ELb1ELb1ELb1ELb0EEENS1_36VarlenDynamicPersistentTileSchedulerILi128ELi80ELi128ELi128ELb1ELb1ELb0ELb0ELb1ELb1EEEEEEEEEvNT_6ParamsE,@"STO_CUDA_ENTRY STV_DEFAULT"
_ZN7cutlass13device_kernelIN5flash19enable_sm80_to_sm89INS1_16FlashAttnFwdSm80INS1_25CollectiveMainloopFwdSm80ILi4ELi1ELb0EN4cute5tupleIJNS5_1CILi128EEENS7_ILi80EEENS7_ILi64EEEEEELi64ENS_10bfloat16_tEfNS_4arch4Sm80ELb0ELb0ELb0ELb1ELb1ELb1ELb1ELb1EEENS1_21CollectiveEpilogueFwdINS6_IJS8_SA_S9_EEENS6_IJNS7_ILi1EEESI_SI_EEESC_SE_Li128ELb1ELb1ELb1ELb0EEENS1_36VarlenDynamicPersistentTileSchedulerILi128ELi80ELi128ELi128ELb1ELb1ELb0ELb0ELb1ELb1EEEEEEEEEvNT_6ParamsE:
[----:B------:R-:W-:Y:S01]  /*0000*/  LDC R1, c[0x0][0x28] ;  /* 0x00000a00ff017b82 */ /* 0x000fe20000000800 */
[----:B------:R-:W-:Y:S05]  /*0010*/  EXIT ;  /* 0x000000000000794d */ /* 0x000fea0003800000 */
.L_x_2:
        /* <DEDUP_REMOVED lines=14> */
.L_x_11:


//--------------------- .text._ZN7cutlass13device_kernelIN5flash19enable_sm80_to_sm89INS1_16FlashAttnFwdSm80INS1_25CollectiveMainloopFwdSm80ILi4ELi1ELb0EN4cute5tupleIJNS5_1CILi128EEENS7_ILi96EEENS7_ILi64EEEEEELi64ENS_10bfloat16_tEfNS_4arch4Sm80ELb0ELb1ELb0ELb0ELb1ELb0ELb1ELb1EEENS1_21CollectiveEpilogueFwdINS6_IJS8_SA_S9_EEENS6_IJNS7_ILi1EEESI_SI_EEESC_SE_Li128ELb0ELb1ELb1ELb0EEENS1_19SingleTileSchedulerILb0ELb1ELb1ELi128EEEEEEEEEvNT_6ParamsE --------------------------
	.section	.text._ZN7cutlass13device_kernelIN5flash19enable_sm80_to_sm89INS1_16FlashAttnFwdSm80INS1_25CollectiveMainloopFwdSm80ILi4ELi1ELb0EN4cute5tupleIJNS5_1CILi128EEENS7_ILi96EEENS7_ILi64EEEEEELi64ENS_10bfloat16_tEfNS_4arch4Sm80ELb0ELb1ELb0ELb0ELb1ELb0ELb1ELb1EEENS1_21CollectiveEpilogueFwdINS6_IJS8_SA_S9_EEENS6_IJNS7_ILi1EEESI_SI_EEESC_SE_Li128ELb0ELb1ELb1ELb0EEENS1_19SingleTileSchedulerILb0ELb1ELb1ELi128EEEEEEEEEvNT_6ParamsE,"ax",@progbits
	.align	128
.text._ZN7cutlass13device_kernelIN5flash19enable_sm80_to_sm89INS1_16FlashAttnFwdSm80INS1_25CollectiveMainloopFwdSm80ILi4ELi1ELb0EN4cute5tupleIJNS5_1CILi128EEENS7_ILi96EEENS7_ILi64EEEEEELi64ENS_10bfloat16_tEfNS_4arch4Sm80ELb0ELb1ELb0ELb0ELb1ELb0ELb1ELb1EEENS1_21CollectiveEpilogueFwdINS6_IJS8_SA_S9_EEENS6_IJNS7_ILi1EEESI_SI_EEESC_SE_Li128ELb0ELb1ELb1ELb0EEENS1_19SingleTileSchedulerILb0ELb1ELb1ELi128EEEEEEEEEvNT_6ParamsE:
        .type           _ZN7cutlass13device_kernelIN5flash19enable_sm80_to_sm89INS1_16FlashAttnFwdSm80INS1_25CollectiveMainloopFwdSm80ILi4ELi1ELb0EN4cute5tupleIJNS5_1CILi128EEENS7_ILi96EEENS7_ILi64EEEEEELi64ENS_10bfloat16_tEfNS_4arch4Sm80ELb0ELb1ELb0ELb0ELb1ELb0ELb1ELb1EEENS1_21CollectiveEpilogueFwdINS6_IJS8_SA_S9_EEENS6_IJNS7_ILi1EEESI_SI_EEESC_SE_Li128ELb0ELb1ELb1ELb0EEENS1_19SingleTileSchedulerILb0ELb1ELb1ELi128EEEEEEEEEvNT_6ParamsE,@function
        .size           _ZN7cutlass13device_kernelIN5flash19enable_sm80_to_sm89INS1_16FlashAttnFwdSm80INS1_25CollectiveMainloopFwdSm80ILi4ELi1ELb0EN4cute5tupleIJNS5_1CILi128EEENS7_ILi96EEENS7_ILi64EEEEEELi64ENS_10bfloat16_tEfNS_4arch4Sm80ELb0ELb1ELb0ELb0ELb1ELb0ELb1ELb1EEENS1_21CollectiveEpilogueFwdINS6_IJS8_SA_S9_EEENS6_IJNS7_ILi1EEESI_SI_EEESC_SE_Li128ELb0ELb1ELb1ELb0EEENS1_19SingleTileSchedulerILb0ELb1ELb1ELi128EEEEEEEEEvNT_6ParamsE,(.L_x_12 - _ZN7cutlass13device_kernelIN5flash19enable_sm80_to_sm89INS1_16FlashAttnFwdSm80INS1_25CollectiveMainloopFwdSm80ILi4ELi1ELb0EN4cute5tupleIJNS5_1CILi128EEENS7_ILi96EEENS7_ILi64EEEEEELi64ENS_10bfloat16_tEfNS_4arch4Sm80ELb0ELb1ELb0ELb0ELb1ELb0ELb1ELb1EEENS1_21CollectiveEpilogueFwdINS6_IJS8_SA_S9_EEENS6_IJNS7_ILi1EEESI_SI_EEESC_SE_Li128ELb0ELb1ELb1ELb0EEENS1_19SingleTileSchedulerILb0ELb1ELb1ELi128EEEEEEEEEvNT_6ParamsE)
        .other          _ZN7cutlass13device_kernelIN5flash19enable_sm80_to_sm89INS1_16FlashAttnFwdSm80INS1_25CollectiveMainloopFwdSm80ILi4ELi1ELb0EN4cute5tupleIJNS5_1CILi128EEENS7_ILi96EEENS7_ILi64EEEEEELi64ENS_10bfloat16_tEfNS_4arch4Sm80ELb0ELb1ELb0ELb0ELb1ELb0ELb1ELb1EEENS1_21CollectiveEpilogueFwdINS6_IJS8_SA_S9_EEENS6_IJNS7_ILi1EEESI_SI_EEESC_SE_Li128ELb0ELb1ELb1ELb0EEENS1_19SingleTileSchedulerILb0ELb1ELb1ELi128EEEEEEEEEvNT_6ParamsE,@"STO_CUDA_ENTRY STV_DEFAULT"
_ZN7cutlass13device_kernelIN5flash19enable_sm80_to_sm89INS1_16FlashAttnFwdSm80INS1_25CollectiveMainloopFwdSm80ILi4ELi1ELb0EN4cute5tupleIJNS5_1CILi128EEENS7_ILi96EEENS7_ILi64EEEEEELi64ENS_10bfloat16_tEfNS_4arch4Sm80ELb0ELb1ELb0ELb0ELb1ELb0ELb1ELb1EEENS1_21CollectiveEpilogueFwdINS6_IJS8_SA_S9_EEENS6_IJNS7_ILi1EEESI_SI_EEESC_SE_Li128ELb0ELb1ELb1ELb0EEENS1_19SingleTileSchedulerILb0ELb1ELb1ELi128EEEEEEEEEvNT_6ParamsE:
[----:B------:R-:W-:Y:S01]  /*0000*/  LDC R1, c[0x0][0x28] ;  /* 0x00000a00ff017b82 */ /* 0x000fe20000000800 */
[----:B------:R-:W-:Y:S05]  /*0010*/  EXIT ;  /* 0x000000000000794d */ /* 0x000fea0003800000 */
.L_x_3:
        /* <DEDUP_REMOVED lines=14> */
.L_x_12:


//--------------------- .text._ZN7cutlass13device_kernelIN5flash19enable_sm80_to_sm89INS1_16FlashAttnFwdSm80INS1_25CollectiveMainloopFwdSm80ILi4ELi1ELb0EN4cute5tupleIJNS5_1CILi128EEENS7_ILi80EEENS7_ILi64EEEEEELi64ENS_10bfloat16_tEfNS_4arch4Sm80ELb0ELb1ELb0ELb1ELb1ELb0ELb1ELb1EEENS1_21CollectiveEpilogueFwdINS6_IJS8_SA_S9_EEENS6_IJNS7_ILi1EEESI_SI_EEESC_SE_Li128ELb1ELb1ELb1ELb0EEENS1_36VarlenDynamicPersistentTileSchedulerILi128ELi80ELi128ELi128ELb1ELb1ELb0ELb1ELb0ELb1EEEEEEEEEvNT_6ParamsE --------------------------
	.section	.text._ZN7cutlass13device_kernelIN5flash19enable_sm80_to_sm89INS1_16FlashAttnFwdSm80INS1_25CollectiveMainloopFwdSm80ILi4ELi1ELb0EN4cute5tupleIJNS5_1CILi128EEENS7_ILi80EEENS7_ILi64EEEEEELi64ENS_10bfloat16_tEfNS_4arch4Sm80ELb0ELb1ELb0ELb1ELb1ELb0ELb1ELb1EEENS1_21CollectiveEpilogueFwdINS6_IJS8_SA_S9_EEENS6_IJNS7_ILi1EEESI_SI_EEESC_SE_Li128ELb1ELb1ELb1ELb0EEENS1_36VarlenDynamicPersistentTileSchedulerILi128ELi80ELi128ELi128ELb1ELb1ELb0ELb1ELb0ELb1EEEEEEEEEvNT_6ParamsE,"ax",@progbits
	.align	128
.text._ZN7cutlass13device_kernelIN5flash19enable_sm80_to_sm89INS1_16FlashAttnFwdSm80INS1_25CollectiveMainloopFwdSm80ILi4ELi1ELb0EN4cute5tupleIJNS5_1CILi128EEENS7_ILi80EEENS7_ILi64EEEEEELi64ENS_10bfloat16_tEfNS_4arch4Sm80ELb0ELb1ELb0ELb1ELb1ELb0ELb1ELb1EEENS1_21CollectiveEpilogueFwdINS6_IJS8_SA_S9_EEENS6_IJNS7_ILi1EEESI_SI_EEESC_SE_Li128ELb1ELb1ELb1ELb0EEENS1_36VarlenDynamicPersistentTileSchedulerILi128ELi80ELi128ELi128ELb1ELb1ELb0ELb1ELb0ELb1EEEEEEEEEvNT_6ParamsE:
        .type           _ZN7cutlass13device_kernelIN5flash19enable_sm80_to_sm89INS1_16FlashAttnFwdSm80INS1_25CollectiveMainloopFwdSm80ILi4ELi1ELb0EN4cute5tupleIJNS5_1CILi128EEENS7_ILi80EEENS7_ILi64EEEEEELi64ENS_10bfloat16_tEfNS_4arch4Sm80ELb0ELb1ELb0ELb1ELb1ELb0ELb1ELb1EEENS1_21CollectiveEpilogueFwdINS6_IJS8_SA_S9_EEENS6_IJNS7_ILi1EEESI_SI_EEESC_SE_Li128ELb1ELb1ELb1ELb0EEENS1_36VarlenDynamicPersistentTileSchedulerILi128ELi80ELi128ELi128ELb1ELb1ELb0ELb1ELb0ELb1EEEEEEEEEvNT_6ParamsE,@function
        .size           _ZN7cutlass13device_kernelIN5flash19enable_sm80_to_sm89INS1_16FlashAttnFwdSm80INS1_25CollectiveMainloopFwdSm80ILi4ELi1ELb0EN4cute5tupleIJNS5_1CILi128EEENS7_ILi80EEENS7_ILi64EEEEEELi64ENS_10bfloat16_tEfNS_4arch4Sm80ELb0ELb1ELb0ELb1ELb1ELb0ELb1ELb1EEENS1_21CollectiveEpilogueFwdINS6_IJS8_SA_S9_EEENS6_IJNS7_ILi1EEESI_SI_EEESC_SE_Li128ELb1ELb1ELb1ELb0EEENS1_36VarlenDynamicPersistentTileSchedulerILi128ELi80ELi128ELi128ELb1ELb1ELb0ELb1ELb0ELb1EEEEEEEEEvNT_6ParamsE,(.L_x_13 - _ZN7cutlass13device_kernelIN5flash19enable_sm80_to_sm89INS1_16FlashAttnFwdSm80INS1_25CollectiveMainloopFwdSm80ILi4ELi1ELb0EN4cute5tupleIJNS5_1CILi128EEENS7_ILi80EEENS7_ILi64EEEEEELi64ENS_10bfloat16_tEfNS_4arch4Sm80ELb0ELb1ELb0ELb1ELb1ELb0ELb1ELb1EEENS1_21CollectiveEpilogueFwdINS6_IJS8_SA_S9_EEENS6_IJNS7_ILi1EEESI_SI_EEESC_SE_Li128ELb1ELb1ELb1ELb0EEENS1_36VarlenDynamicPersistentTileSchedulerILi128ELi80ELi128ELi128ELb1ELb1ELb0ELb1ELb0ELb1EEEEEEEEEvNT_6ParamsE)
        .other          _ZN7cutlass13device_kernelIN5flash19enable_sm80_to_sm89INS1_16FlashAttnFwdSm80INS1_25CollectiveMainloopFwdSm80ILi4ELi1ELb0EN4cute5tupleIJNS5_1CILi128EEENS7_ILi80EEENS7_ILi64EEEEEELi64ENS_10bfloat16_tEfNS_4arch4Sm80ELb0ELb1ELb0ELb1ELb1ELb0ELb1ELb1EEENS1_21CollectiveEpilogueFwdINS6_IJS8_SA_S9_EEENS6_IJNS7_ILi1EEESI_SI_EEESC_SE_Li128ELb1ELb1ELb1ELb0EEENS1_36VarlenDynamicPersistentTileSchedulerILi128ELi80ELi128ELi128ELb1ELb1ELb0ELb1ELb0ELb1EEEEEEEEEvNT_6ParamsE,@"STO_CUDA_ENTRY STV_DEFAULT"
_ZN7cutlass13device_kernelIN5flash19enable_sm80_to_sm89INS1_16FlashAttnFwdSm80INS1_25CollectiveMainloopFwdSm80ILi4ELi1ELb0EN4cute5tupleIJNS5_1CILi128EEENS7_ILi80EEENS7_ILi64EEEEEELi64ENS_10bfloat16_tEfNS_4arch4Sm80ELb0ELb1ELb0ELb1ELb1ELb0ELb1ELb1EEENS1_21CollectiveEpilogueFwdINS6_IJS8_SA_S9_EEENS6_IJNS7_ILi1EEESI_SI_EEESC_SE_Li128ELb1ELb1ELb1ELb0EEENS1_36VarlenDynamicPersistentTileSchedulerILi128ELi80ELi128ELi128ELb1ELb1ELb0ELb1ELb0ELb1EEEEEEEEEvNT_6ParamsE:
[----:B------:R-:W-:Y:S01]  /*0000*/  LDC R1, c[0x0][0x28] ;  /* 0x00000a00ff017b82 */ /* 0x000fe20000000800 */
[----:B------:R-:W-:Y:S05]  /*0010*/  EXIT ;  /* 0x000000000000794d */ /* 0x000fea0003800000 */
.L_x_4:
        /* <DEDUP_REMOVED lines=14> */
.L_x_13:


//--------------------- .text._ZN7cutlass13device_kernelIN5flash19enable_sm80_to_sm89INS1_16FlashAttnFwdSm80INS1_25CollectiveMainloopFwdSm80ILi4ELi1ELb0EN4cute5tupleIJNS5_1CILi128EEENS7_ILi80EEENS7_ILi64EEEEEELi64ENS_10bfloat16_tEfNS_4arch4Sm80ELb0ELb1ELb0ELb1ELb1ELb1ELb1ELb1EEENS1_21CollectiveEpilogueFwdINS6_IJS8_SA_S9_EEENS6_IJNS7_ILi1EEESI_SI_EEESC_SE_Li128ELb1ELb1ELb1ELb0EEENS1_36VarlenDynamicPersistentTileSchedulerILi128ELi80ELi128ELi128ELb1ELb1ELb0ELb1ELb0ELb1EEEEEEEEEvNT_6ParamsE --------------------------
	.section	.text._ZN7cutlass13device_kernelIN5flash19enable_sm80_to_sm89INS1_16FlashAttnFwdSm80INS1_25CollectiveMainloopFwdSm80ILi4ELi1ELb0EN4cute5tupleIJNS5_1CILi128EEENS7_ILi80EEENS7_ILi64EEEEEELi64ENS_10bfloat16_tEfNS_4arch4Sm80ELb0ELb1ELb0ELb1ELb1ELb1ELb1ELb1EEENS1_21CollectiveEpilogueFwdINS6_IJS8_SA_S9_EEENS6_IJNS7_ILi1EEESI_SI_EEESC_SE_Li128ELb1ELb1ELb1ELb0EEENS1_36VarlenDynamicPersistentTileSchedulerILi128ELi80ELi128ELi128ELb1ELb1ELb0ELb1ELb0ELb1EEEEEEEEEvNT_6ParamsE,"ax",@progbits
	.align	128
.text._ZN7cutlass13device_kernelIN5flash19enable_sm80_to_sm89INS1_16FlashAttnFwdSm80INS1_25CollectiveMainloopFwdSm80ILi4ELi1ELb0EN4cute5tupleIJNS5_1CILi128EEENS7_ILi80EEENS7_ILi64EEEEEELi64ENS_10bfloat16_tEfNS_4arch4Sm80ELb0ELb1ELb0ELb1ELb1ELb1ELb1ELb1EEENS1_21CollectiveEpilogueFwdINS6_IJS8_SA_S9_EEENS6_IJNS7_ILi1EEESI_SI_EEESC_SE_Li128ELb1ELb1ELb1ELb0EEENS1_36VarlenDynamicPersistentTileSchedulerILi128ELi80ELi128ELi128ELb1ELb1ELb0ELb1ELb0ELb1EEEEEEEEEvNT_6ParamsE:
        .type           _ZN7cutlass13device_kernelIN5flash19enable_sm80_to_sm89INS1_16FlashAttnFwdSm80INS1_25CollectiveMainloopFwdSm80ILi4ELi1ELb0EN4cute5tupleIJNS5_1CILi128EEENS7_ILi80EEENS7_ILi64EEEEEELi64ENS_10bfloat16_tEfNS_4arch4Sm80ELb0ELb1ELb0ELb1ELb1ELb1ELb1ELb1EEENS1_21CollectiveEpilogueFwdINS6_IJS8_SA_S9_EEENS6_IJNS7_ILi1EEESI_SI_EEESC_SE_Li128ELb1ELb1ELb1ELb0EEENS1_36VarlenDynamicPersistentTileSchedulerILi128ELi80ELi128ELi128ELb1ELb1ELb0ELb1ELb0ELb1EEEEEEEEEvNT_6ParamsE,@function
        .size           _ZN7cutlass13device_kernelIN5flash19enable_sm80_to_sm89INS1_16FlashAttnFwdSm80INS1_25CollectiveMainloopFwdSm80ILi4ELi1ELb0EN4cute5tupleIJNS5_1CILi128EEENS7_ILi80EEENS7_ILi64EEEEEELi64ENS_10bfloat16_tEfNS_4arch4Sm80ELb0ELb1ELb0ELb1ELb1ELb1ELb1ELb1EEENS1_21CollectiveEpilogueFwdINS6_IJS8_SA_S9_EEENS6_IJNS7_ILi1EEESI_SI_EEESC_SE_Li128ELb1ELb1ELb1ELb0EEENS1_36VarlenDynamicPersistentTileSchedulerILi128ELi80ELi128ELi128ELb1ELb1ELb0ELb1ELb0ELb1EEEEEEEEEvNT_6ParamsE,(.L_x_14 - _ZN7cutlass13device_kernelIN5flash19enable_sm80_to_sm89INS1_16FlashAttnFwdSm80INS1_25CollectiveMainloopFwdSm80ILi4ELi1ELb0EN4cute5tupleIJNS5_1CILi128EEENS7_ILi80EEENS7_ILi64EEEEEELi64ENS_10bfloat16_tEfNS_4arch4Sm80ELb0ELb1ELb0ELb1ELb1ELb1ELb1ELb1EEENS1_21CollectiveEpilogueFwdINS6_IJS8_SA_S9_EEENS6_IJNS7_ILi1EEESI_SI_EEESC_SE_Li128ELb1ELb1ELb1ELb0EEENS1_36VarlenDynamicPersistentTileSchedulerILi128ELi80ELi128ELi128ELb1ELb1ELb0ELb1ELb0ELb1EEEEEEEEEvNT_6ParamsE)
        .other          _ZN7cutlass13device_kernelIN5flash19enable_sm80_to_sm89INS1_16FlashAttnFwdSm80INS1_25CollectiveMainloopFwdSm80ILi4ELi1ELb0EN4cute5tupleIJNS5_1CILi128EEENS7_ILi80EEENS7_ILi64EEEEEELi64ENS_10bfloat16_tEfNS_4arch4Sm80ELb0ELb1ELb0ELb1ELb1ELb1ELb1ELb1EEENS1_21CollectiveEpilogueFwdINS6_IJS8_SA_S9_EEENS6_IJNS7_ILi1EEESI_SI_EEESC_SE_Li128ELb1ELb1ELb1ELb0EEENS1_36VarlenDynamicPersistentTileSchedulerILi128ELi80ELi128ELi128ELb1ELb1ELb0ELb1ELb0ELb1EEEEEEEEEvNT_6ParamsE,@"STO_CUDA_ENTRY STV_DEFAULT"
_ZN7cutlass13device_kernelIN5flash19enable_sm80_to_sm89INS1_16FlashAttnFwdSm80INS1_25CollectiveMainloopFwdSm80ILi4ELi1ELb0EN4cute5tupleIJNS5_1CILi128EEENS7_ILi80EEENS7_ILi64EEEEEELi64ENS_10bfloat16_tEfNS_4arch4Sm80ELb0ELb1ELb0ELb1ELb1ELb1ELb1ELb1EEENS1_21CollectiveEpilogueFwdINS6_IJS8_SA_S9_EEENS6_IJNS7_ILi1EEESI_SI_EEESC_SE_Li128ELb1ELb1ELb1ELb0EEENS1_36VarlenDynamicPersistentTileSchedulerILi128ELi80ELi128ELi128ELb1ELb1ELb0ELb1ELb0ELb1EEEEEEEEEvNT_6ParamsE:
[----:B------:R-:W-:Y:S01]  /*0000*/  LDC R1, c[0x0][0x28] ;  /* 0x00000a00ff017b82 */ /* 0x000fe20000000800 */
[----:B------:R-:W-:Y:S05]  /*0010*/  EXIT ;  /* 0x000000000000794d */ /* 0x000fea0003800000 */
.L_x_5:
        /* <DEDUP_REMOVED lines=14> */
.L_x_14:


//--------------------- .text._ZN7cutlass13device_kernelIN5flash19enable_sm80_to_sm89INS1_16FlashAttnFwdSm80INS1_25CollectiveMainloopFwdSm80ILi4ELi1ELb0EN4cute5tupleIJNS5_1CILi128EEENS7_ILi112EEENS7_ILi64EEEEEELi64ENS_10bfloat16_tEfNS_4arch4Sm80ELb1ELb0ELb0ELb0ELb1ELb0ELb1ELb1EEENS1_21CollectiveEpilogueFwdINS6_IJS8_SA_S9_EEENS6_IJNS7_ILi1EEESI_SI_EEESC_SE_Li128ELb0ELb1ELb1ELb0EEENS1_30DynamicPersistentTileSchedulerILi128ELi128ELb1ELb1ELb0EEEEEEEEEvNT_6ParamsE --------------------------
	.section	.text._ZN7cutlass13device_kernelIN5flash19enable_sm80_to_sm89INS1_16FlashAttnFwdSm80INS1_25CollectiveMainloopFwdSm80ILi4ELi1ELb0EN4cute5tupleIJNS5_1CILi128EEENS7_ILi112EEENS7_ILi64EEEEEELi64ENS_10bfloat16_tEfNS_4arch4Sm80ELb1ELb0ELb0ELb0ELb1ELb0ELb1ELb1EEENS1_21CollectiveEpilogueFwdINS6_IJS8_SA_S9_EEENS6_IJNS7_ILi1EEESI_SI_EEESC_SE_Li128ELb0ELb1ELb1ELb0EEENS1_30DynamicPersistentTileSchedulerILi128ELi128ELb1ELb1ELb0EEEEEEEEEvNT_6ParamsE,"ax",@progbits
	.align	128
.text._ZN7cutlass13device_kernelIN5flash19enable_sm80_to_sm89INS1_16FlashAttnFwdSm80INS1_25CollectiveMainloopFwdSm80ILi4ELi1ELb0EN4cute5tupleIJNS5_1CILi128EEENS7_ILi112EEENS7_ILi64EEEEEELi64ENS_10bfloat16_tEfNS_4arch4Sm80ELb1ELb0ELb0ELb0ELb1ELb0ELb1ELb1EEENS1_21CollectiveEpilogueFwdINS6_IJS8_SA_S9_EEENS6_IJNS7_ILi1EEESI_SI_EEESC_SE_Li128ELb0ELb1ELb1ELb0EEENS1_30DynamicPersistentTileSchedulerILi128ELi128ELb1ELb1ELb0EEEEEEEEEvNT_6ParamsE:
        .type           _ZN7cutlass13device_kernelIN5flash19enable_sm80_to_sm89INS1_16FlashAttnFwdSm80INS1_25CollectiveMainloopFwdSm80ILi4ELi1ELb0EN4cute5tupleIJNS5_1CILi128EEENS7_ILi112EEENS7_ILi64EEEEEELi64ENS_10bfloat16_tEfNS_4arch4Sm80ELb1ELb0ELb0ELb0ELb1ELb0ELb1ELb1EEENS1_21CollectiveEpilogueFwdINS6_IJS8_SA_S9_EEENS6_IJNS7_ILi1EEESI_SI_EEESC_SE_Li128ELb0ELb1ELb1ELb0EEENS1_30DynamicPersistentTileSchedulerILi128ELi128ELb1ELb1ELb0EEEEEEEEEvNT_6ParamsE,@function
        .size           _ZN7cutlass13device_kernelIN5flash19enable_sm80_to_sm89INS1_16FlashAttnFwdSm80INS1_25CollectiveMainloopFwdSm80ILi4ELi1ELb0EN4cute5tupleIJNS5_1CILi128EEENS7_ILi112EEENS7_ILi64EEEEEELi64ENS_10bfloat16_tEfNS_4arch4Sm80ELb1ELb0ELb0ELb0ELb1ELb0ELb1ELb1EEENS1_21CollectiveEpilogueFwdINS6_IJS8_SA_S9_EEENS6_IJNS7_ILi1EEESI_SI_EEESC_SE_Li128ELb0ELb1ELb1ELb0EEENS1_30DynamicPersistentTileSchedulerILi128ELi128ELb1ELb1ELb0EEEEEEEEEvNT_6ParamsE,(.L_x_15 - _ZN7cutlass13device_kernelIN5flash19enable_sm80_to_sm89INS1_16FlashAttnFwdSm80INS1_25CollectiveMainloopFwdSm80ILi4ELi1ELb0EN4cute5tupleIJNS5_1CILi128EEENS7_ILi112EEENS7_ILi64EEEEEELi64ENS_10bfloat16_tEfNS_4arch4Sm80ELb1ELb0ELb0ELb0ELb1ELb0ELb1ELb1EEENS1_21CollectiveEpilogueFwdINS6_IJS8_SA_S9_EEENS6_IJNS7_ILi1EEESI_SI_EEESC_SE_Li128ELb0ELb1ELb1ELb0EEENS1_30DynamicPersistentTileSchedulerILi128ELi128ELb1ELb1ELb0EEEEEEEEEvNT_6ParamsE)
        .other          _ZN7cutlass13device_kernelIN5flash19enable_sm80_to_sm89INS1_16FlashAttnFwdSm80INS1_25CollectiveMainloopFwdSm80ILi4ELi1ELb0EN4cute5tupleIJNS5_1CILi128EEENS7_ILi112EEENS7_ILi64EEEEEELi64ENS_10bfloat16_tEfNS_4arch4Sm80ELb1ELb0ELb0ELb0ELb1ELb0ELb1ELb1EEENS1_21CollectiveEpilogueFwdINS6_IJS8_SA_S9_EEENS6_IJNS7_ILi1EEESI_SI_EEESC_SE_Li128ELb0ELb1ELb1ELb0EEENS1_30DynamicPersistentTileSchedulerILi128ELi128ELb1ELb1ELb0EEEEEEEEEvNT_6ParamsE,@"STO_CUDA_ENTRY STV_DEFAULT"
_ZN7cutlass13device_kernelIN5flash19enable_sm80_to_sm89INS1_16FlashAttnFwdSm80INS1_25CollectiveMainloopFwdSm80ILi4ELi1ELb0EN4cute5tupleIJNS5_1CILi128EEENS7_ILi112EEENS7_ILi64EEEEEELi64ENS_10bfloat16_tEfNS_4arch4Sm80ELb1ELb0ELb0ELb0ELb1ELb0ELb1ELb1EEENS1_21CollectiveEpilogueFwdINS6_IJS8_SA_S9_EEENS6_IJNS7_ILi1EEESI_SI_EEESC_SE_Li128ELb0ELb1ELb1ELb0EEENS1_30DynamicPersistentTileSchedulerILi128ELi128ELb1ELb1ELb0EEEEEEEEEvNT_6ParamsE:
[----:B------:R-:W-:Y:S01]  /*0000*/  LDC R1, c[0x0][0x28] ;  /* 0x00000a00ff017b82 */ /* 0x000fe20000000800 */
[----:B------:R-:W-:Y:S05]  /*0010*/  EXIT ;  /* 0x000000000000794d */ /* 0x000fea0003800000 */
.L_x_6:
        /* <DEDUP_REMOVED lines=14> */
.L_x_15:


//--------------------- .text._ZN7cutlass13device_kernelIN5flash19enable_sm80_to_sm89INS1_16FlashAttnFwdSm80INS1_25CollectiveMainloopFwdSm80ILi4ELi1ELb0EN4cute5tupleIJNS5_1CILi128EEENS7_ILi80EEENS7_ILi64EEEEEELi64ENS_10bfloat16_tEfNS_4arch4Sm80ELb1ELb0ELb0ELb1ELb1ELb0ELb1ELb1EEENS1_21CollectiveEpilogueFwdINS6_IJS8_SA_S9_EEENS6_IJNS7_ILi1EEESI_SI_EEESC_SE_Li128ELb1ELb1ELb1ELb0EEENS1_36VarlenDynamicPersistentTileSchedulerILi128ELi80ELi128ELi128ELb1ELb1ELb0ELb1ELb1ELb1EEEEEEEEEvNT_6ParamsE --------------------------
	.section	.text._ZN7cutlass13device_kernelIN5flash19enable_sm80_to_sm89INS1_16FlashAttnFwdSm80INS1_25CollectiveMainloopFwdSm80ILi4ELi1ELb0EN4cute5tupleIJNS5_1CILi128EEENS7_ILi80EEENS7_ILi64EEEEEELi64ENS_10bfloat16_tEfNS_4arch4Sm80ELb1ELb0ELb0ELb1ELb1ELb0ELb1ELb1EEENS1_21CollectiveEpilogueFwdINS6_IJS8_SA_S9_EEENS6_IJNS7_ILi1EEESI_SI_EEESC_SE_Li128ELb1ELb1ELb1ELb0EEENS1_36VarlenDynamicPersistentTileSchedulerILi128ELi80ELi128ELi128ELb1ELb1ELb0ELb1ELb1ELb1EEEEEEEEEvNT_6ParamsE,"ax",@progbits
	.align	128
.text._ZN7cutlass13device_kernelIN5flash19enable_sm80_to_sm89INS1_16FlashAttnFwdSm80INS1_25CollectiveMainloopFwdSm80ILi4ELi1ELb0EN4cute5tupleIJNS5_1CILi128EEENS7_ILi80EEENS7_ILi64EEEEEELi64ENS_10bfloat16_tEfNS_4arch4Sm80ELb1ELb0ELb0ELb1ELb1ELb0ELb1ELb1EEENS1_21CollectiveEpilogueFwdINS6_IJS8_SA_S9_EEENS6_IJNS7_ILi1EEESI_SI_EEESC_SE_Li128ELb1ELb1ELb1ELb0EEENS1_36VarlenDynamicPersistentTileSchedulerILi128ELi80ELi128ELi128ELb1ELb1ELb0ELb1ELb1ELb1EEEEEEEEEvNT_6ParamsE:
        .type           _ZN7cutlass13device_kernelIN5flash19enable_sm80_to_sm89INS1_16FlashAttnFwdSm80INS1_25CollectiveMainloopFwdSm80ILi4ELi1ELb0EN4cute5tupleIJNS5_1CILi128EEENS7_ILi80EEENS7_ILi64EEEEEELi64ENS_10bfloat16_tEfNS_4arch4Sm80ELb1ELb0ELb0ELb1ELb1ELb0ELb1ELb1EEENS1_21CollectiveEpilogueFwdINS6_IJS8_SA_S9_EEENS6_IJNS7_ILi1EEESI_SI_EEESC_SE_Li128ELb1ELb1ELb1ELb0EEENS1_36VarlenDynamicPersistentTileSchedulerILi128ELi80ELi128ELi128ELb1ELb1ELb0ELb1ELb1ELb1EEEEEEEEEvNT_6ParamsE,@function
        .size           _ZN7cutlass13device_kernelIN5flash19enable_sm80_to_sm89INS1_16FlashAttnFwdSm80INS1_25CollectiveMainloopFwdSm80ILi4ELi1ELb0EN4cute5tupleIJNS5_1CILi128EEENS7_ILi80EEENS7_ILi64EEEEEELi64ENS_10bfloat16_tEfNS_4arch4Sm80ELb1ELb0ELb0ELb1ELb1ELb0ELb1ELb1EEENS1_21CollectiveEpilogueFwdINS6_IJS8_SA_S9_EEENS6_IJNS7_ILi1EEESI_SI_EEESC_SE_Li128ELb1ELb1ELb1ELb0EEENS1_36VarlenDynamicPersistentTileSchedulerILi128ELi80ELi128ELi128ELb1ELb1ELb0ELb1ELb1ELb1EEEEEEEEEvNT_6ParamsE,(.L_x_16 - _ZN7cutlass13device_kernelIN5flash19enable_sm80_to_sm89INS1_16FlashAttnFwdSm80INS1_25CollectiveMainloopFwdSm80ILi4ELi1ELb0EN4cute5tupleIJNS5_1CILi128EEENS7_ILi80EEENS7_ILi64EEEEEELi64ENS_10bfloat16_tEfNS_4arch4Sm80ELb1ELb0ELb0ELb1ELb1ELb0ELb1ELb1EEENS1_21CollectiveEpilogueFwdINS6_IJS8_SA_S9_EEENS6_IJNS7_ILi1EEESI_SI_EEESC_SE_Li128ELb1ELb1ELb1ELb0EEENS1_36VarlenDynamicPersistentTileSchedulerILi128ELi80ELi128ELi128ELb1ELb1ELb0ELb1ELb1ELb1EEEEEEEEEvNT_6ParamsE)
        .other          _ZN7cutlass13device_kernelIN5flash19enable_sm80_to_sm89INS1_16FlashAttnFwdSm80INS1_25CollectiveMainloopFwdSm80ILi4ELi1ELb0EN4cute5tupleIJNS5_1CILi128EEENS7_ILi80EEENS7_ILi64EEEEEELi64ENS_10bfloat16_tEfNS_4arch4Sm80ELb1ELb0ELb0ELb1ELb1ELb0ELb1ELb1EEENS1_21CollectiveEpilogueFwdINS6_IJS8_SA_S9_EEENS6_IJNS7_ILi1EEESI_SI_EEESC_SE_Li128ELb1ELb1ELb1ELb0EEENS1_36VarlenDynamicPersistentTileSchedulerILi128ELi80ELi128ELi128ELb1ELb1ELb0ELb1ELb1ELb1EEEEEEEEEvNT_6ParamsE,@"STO_CUDA_ENTRY STV_DEFAULT"
_ZN7cutlass13device_kernelIN5flash19enable_sm80_to_sm89INS1_16FlashAttnFwdSm80INS1_25CollectiveMainloopFwdSm80ILi4ELi1ELb0EN4cute5tupleIJNS5_1CILi128EEENS7_ILi80EEENS7_ILi64EEEEEELi64ENS_10bfloat16_tEfNS_4arch4Sm80ELb1ELb0ELb0ELb1ELb1ELb0ELb1ELb1EEENS1_21CollectiveEpilogueFwdINS6_IJS8_SA_S9_EEENS6_IJNS7_ILi1EEESI_SI_EEESC_SE_Li128ELb1ELb1ELb1ELb0EEENS1_36VarlenDynamicPersistentTileSchedulerILi128ELi80ELi128ELi128ELb1ELb1ELb0ELb1ELb1ELb1EEEEEEEEEvNT_6ParamsE:
[----:B------:R-:W-:Y:S01]  /*0000*/  LDC R1, c[0x0][0x28] ;  /* 0x00000a00ff017b82 */ /* 0x000fe20000000800 */
[----:B------:R-:W-:Y:S05]  /*0010*/  EXIT ;  /* 0x000000000000794d */ /* 0x000fea0003800000 */
.L_x_7:
        /* <DEDUP_REMOVED lines=14> */
.L_x_16:


//--------------------- .text._ZN7cutlass13device_kernelIN5flash19enable_sm80_to_sm89INS1_16FlashAttnFwdSm80INS1_25CollectiveMainloopFwdSm80ILi4ELi1ELb0EN4cute5tupleIJNS5_1CILi128EEENS7_ILi80EEENS7_ILi64EEEEEELi64ENS_10bfloat16_tEfNS_4arch4Sm80ELb1ELb0ELb0ELb1ELb1ELb1ELb1ELb1EEENS1_21CollectiveEpilogueFwdINS6_IJS8_SA_S9_EEENS6_IJNS7_ILi1EEESI_SI_EEESC_SE_Li128ELb1ELb1ELb1ELb0EEENS1_36VarlenDynamicPersistentTileSchedulerILi128ELi80ELi128ELi128ELb1ELb1ELb0ELb1ELb1ELb1EEEEEEEEEvNT_6ParamsE --------------------------
	.section	.text._ZN7cutlass13device_kernelIN5flash19enable_sm80_to_sm89INS1_16FlashAttnFwdSm80INS1_25CollectiveMainloopFwdSm80ILi4ELi1ELb0EN4cute5tupleIJNS5_1CILi128EEENS7_ILi80EEENS7_ILi64EEEEEELi64ENS_10bfloat16_tEfNS_4arch4Sm80ELb1ELb0ELb0ELb1ELb1ELb1ELb1ELb1EEENS1_21CollectiveEpilogueFwdINS6_IJS8_SA_S9_EEENS6_IJNS7_ILi1EEESI_SI_EEESC_SE_Li128ELb1ELb1ELb1ELb0EEENS1_36VarlenDynamicPersistentTileSchedulerILi128ELi80ELi128ELi128ELb1ELb1ELb0ELb1ELb1ELb1EEEEEEEEEvNT_6ParamsE,"ax",@progbits
	.align	128
.text._ZN7cutlass13device_kernelIN5flash19enable_sm80_to_sm89INS1_16FlashAttnFwdSm80INS1_25CollectiveMainloopFwdSm80ILi4ELi1ELb0EN4cute5tupleIJNS5_1CILi128EEENS7_ILi80EEENS7_ILi64EEEEEELi64ENS_10bfloat16_tEfNS_4arch4Sm80ELb1ELb0ELb0ELb1ELb1ELb1ELb1ELb1EEENS1_21CollectiveEpilogueFwdINS6_IJS8_SA_S9_EEENS6_IJNS7_ILi1EEESI_SI_EEESC_SE_Li128ELb1ELb1ELb1ELb0EEENS1_36VarlenDynamicPersistentTileSchedulerILi128ELi80ELi128ELi128ELb1ELb1ELb0ELb1ELb1ELb1EEEEEEEEEvNT_6ParamsE:
        .type           _ZN7cutlass13device_kernelIN5flash19enable_sm80_to_sm89INS1_16FlashAttnFwdSm80INS1_25CollectiveMainloopFwdSm80ILi4ELi1ELb0EN4cute5tupleIJNS5_1CILi128EEENS7_ILi80EEENS7_ILi64EEEEEELi64ENS_10bfloat16_tEfNS_4arch4Sm80ELb1ELb0ELb0ELb1ELb1ELb1ELb1ELb1EEENS1_21CollectiveEpilogueFwdINS6_IJS8_SA_S9_EEENS6_IJNS7_ILi1EEESI_SI_EEESC_SE_Li128ELb1ELb1ELb1ELb0EEENS1_36VarlenDynamicPersistentTileSchedulerILi128ELi80ELi128ELi128ELb1ELb1ELb0ELb1ELb1ELb1EEEEEEEEEvNT_6ParamsE,@function
        .size           _ZN7cutlass13device_kernelIN5flash19enable_sm80_to_sm89INS1_16FlashAttnFwdSm80INS1_25CollectiveMainloopFwdSm80ILi4ELi1ELb0EN4cute5tupleIJNS5_1CILi128EEENS7_ILi80EEENS7_ILi64EEEEEELi64ENS_10bfloat16_tEfNS_4arch4Sm80ELb1ELb0ELb0ELb1ELb1ELb1ELb1ELb1EEENS1_21CollectiveEpilogueFwdINS6_IJS8_SA_S9_EEENS6_IJNS7_ILi1EEESI_SI_EEESC_SE_Li128ELb1ELb1ELb1ELb0EEENS1_36VarlenDynamicPersistentTileSchedulerILi128ELi80ELi128ELi128ELb1ELb1ELb0ELb1ELb1ELb1EEEEEEEEEvNT_6ParamsE,(.L_x_17 - _ZN7cutlass13device_kernelIN5flash19enable_sm80_to_sm89INS1_16FlashAttnFwdSm80INS1_25CollectiveMainloopFwdSm80ILi4ELi1ELb0EN4cute5tupleIJNS5_1CILi128EEENS7_ILi80EEENS7_ILi64EEEEEELi64ENS_10bfloat16_tEfNS_4arch4Sm80ELb1ELb0ELb0ELb1ELb1ELb1ELb1ELb1EEENS1_21CollectiveEpilogueFwdINS6_IJS8_SA_S9_EEENS6_IJNS7_ILi1EEESI_SI_EEESC_SE_Li128ELb1ELb1ELb1ELb0EEENS1_36VarlenDynamicPersistentTileSchedulerILi128ELi80ELi128ELi128ELb1ELb1ELb0ELb1ELb1ELb1EEEEEEEEEvNT_6ParamsE)
        .other          _ZN7cutlass13device_kernelIN5flash19enable_sm80_to_sm89INS1_16FlashAttnFwdSm80INS1_25CollectiveMainloopFwdSm80ILi4ELi1ELb0EN4cute5tupleIJNS5_1CILi128EEENS7_ILi80EEENS7_ILi64EEEEEELi64ENS_10bfloat16_tEfNS_4arch4Sm80ELb1ELb0ELb0ELb1ELb1ELb1ELb1ELb1EEENS1_21CollectiveEpilogueFwdINS6_IJS8_SA_S9_EEENS6_IJNS7_ILi1EEESI_SI_EEESC_SE_Li128ELb1ELb1ELb1ELb0EEENS1_36VarlenDynamicPersistentTileSchedulerILi128ELi80ELi128ELi128ELb1ELb1ELb0ELb1ELb1ELb1EEEEEEEEEvNT_6ParamsE,@"STO_CUDA_ENTRY STV_DEFAULT"
_ZN7cutlass13device_kernelIN5flash19enable_sm80_to_sm89INS1_16FlashAttnFwdSm80INS1_25CollectiveMainloopFwdSm80ILi4ELi1ELb0EN4cute5tupleIJNS5_1CILi128EEENS7_ILi80EEENS7_ILi64EEEEEELi64ENS_10bfloat16_tEfNS_4arch4Sm80ELb1ELb0ELb0ELb1ELb1ELb1ELb1ELb1EEENS1_21CollectiveEpilogueFwdINS6_IJS8_SA_S9_EEENS6_IJNS7_ILi1EEESI_SI_EEESC_SE_Li128ELb1ELb1ELb1ELb0EEENS1_36VarlenDynamicPersistentTileSchedulerILi128ELi80ELi128ELi128ELb1ELb1ELb0ELb1ELb1ELb1EEEEEEEEEvNT_6ParamsE:
[----:B------:R-:W-:Y:S01]  /*0000*/  LDC R1, c[0x0][0x28] ;  /* 0x00000a00ff017b82 */ /* 0x000fe20000000800 */
[----:B------:R-:W-:Y:S05]  /*0010*/  EXIT ;  /* 0x000000000000794d */ /* 0x000fea0003800000 */
.L_x_8:
        /* <DEDUP_REMOVED lines=14> */
.L_x_17:


//--------------------- .nv.shared.reserved.0     --------------------------
	.section	.nv.shared.reserved.0,"aw",@nobits
	.weak		__nv_reservedSMEM_offset_0_alias
	.size		__nv_reservedSMEM_offset_0_alias, 0, 0
	.other		__nv_reservedSMEM_offset_0_alias,@"STO_CUDA_RESERVED_SHARED STV_DEFAULT"
__nv_reservedSMEM_offset_0_alias:
	.zero		0


//--------------------- .nv.global                --------------------------
	.section	.nv.global,"aw",@nobits
.nv.global:
	.type		_ZN77_INTERNAL_c3abf77a_41_flash_fwd_hdim64_bf16_paged_split_sm80_cu_c784774a_34094cute1_E,@object
	.size		_ZN77_INTERNAL_c3abf77a_41_flash_fwd_hdim64_bf16_paged_split_sm80_cu_c784774a_34094cute1_E,(_ZN77_INTERNAL_c3abf77a_41_flash_fwd_hdim64_bf16_paged_split_sm80_cu_c784774a_34094cuda3std3__45__cpo6cbeginE - _ZN77_INTERNAL_c3abf77a_41_flash_fwd_hdim64_bf16_paged_split_sm80_cu_c784774a_34094cute1_E)
_ZN77_INTERNAL_c3abf77a_41_flash_fwd_hdim64_bf16_paged_split_sm80_cu_c784774a_34094cute1_E:
	.zero		1
	.type		_ZN77_INTERNAL_c3abf77a_41_flash_fwd_hdim64_bf16_paged_split_sm80_cu_c784774a_34094cuda3std3__45__cpo6cbeginE,@object
	.size		_ZN77_INTERNAL_c3abf77a_41_flash_fwd_hdim64_bf16_paged_split_sm80_cu_c784774a_34094cuda3std3__45__cpo6cbeginE,(_ZN77_INTERNAL_c3abf77a_41_flash_fwd_hdim64_bf16_paged_split_sm80_cu_c784774a_34094cuda3std3__48in_placeE - _ZN77_INTERNAL_c3abf77a_41_flash_fwd_hdim64_bf16_paged_split_sm80_cu_c784774a_34094cuda3std3__45__cpo6cbeginE)
_ZN77_INTERNAL_c3abf77a_41_flash_fwd_hdim64_bf16_paged_split_sm80_cu_c784774a_34094cuda3std3__45__cpo6cbeginE:
	.zero		1
	.type		_ZN77_INTERNAL_c3abf77a_41_flash_fwd_hdim64_bf16_paged_split_sm80_cu_c784774a_34094cuda3std3__48in_placeE,@object
	.size		_ZN77_INTERNAL_c3abf77a_41_flash_fwd_hdim64_bf16_paged_split_sm80_cu_c784774a_34094cuda3std3__48in_placeE,(_ZN77_INTERNAL_c3abf77a_41_flash_fwd_hdim64_bf16_paged_split_sm80_cu_c784774a_34094cuda3std6ranges3__45__cpo9iter_moveE - _ZN77_INTERNAL_c3abf77a_41_flash_fwd_hdim64_bf16_paged_split_sm80_cu_c784774a_34094cuda3std3__48in_placeE)
_ZN77_INTERNAL_c3abf77a_41_flash_fwd_hdim64_bf16_paged_split_sm80_cu_c784774a_34094cuda3std3__48in_placeE:
	.zero		1
	.type		_ZN77_INTERNAL_c3abf77a_41_flash_fwd_hdim64_bf16_paged_split_sm80_cu_c784774a_34094cuda3std6ranges3__45__cpo9iter_moveE,@object
	.size		_ZN77_INTERNAL_c3abf77a_41_flash_fwd_hdim64_bf16_paged_split_sm80_cu_c784774a_34094cuda3std6ranges3__45__cpo9iter_moveE,(_ZN77_INTERNAL_c3abf77a_41_flash_fwd_hdim64_bf16_paged_split_sm80_cu_c784774a_34094cuda3std3__45__cpo5beginE - _ZN77_INTERNAL_c3abf77a_41_flash_fwd_hdim64_bf16_paged_split_sm80_cu_c784774a_34094cuda3std6ranges3__45__cpo9iter_moveE)
_ZN77_INTERNAL_c3abf77a_41_flash_fwd_hdim64_bf16_paged_split_sm80_cu_c784774a_34094cuda3std6ranges3__45__cpo9iter_moveE:
	.zero		1
	.type		_ZN77_INTERNAL_c3abf77a_41_flash_fwd_hdim64_bf16_paged_split_sm80_cu_c784774a_34094cuda3std3__45__cpo5beginE,@object
	.size		_ZN77_INTERNAL_c3abf77a_41_flash_fwd_hdim64_bf16_paged_split_sm80_cu_c784774a_34094cuda3std3__45__cpo5beginE,(_ZN77_INTERNAL_c3abf77a_41_flash_fwd_hdim64_bf16_paged_split_sm80_cu_c784774a_34094cuda3std3__479_GLOBAL__N__c3abf77a_41_flash_fwd_hdim64_bf16_paged_split_sm80_cu_c784774a_34096ignoreE - _ZN77_INTERNAL_c3abf77a_41_flash_fwd_hdim64_bf16_paged_split_sm80_cu_c784774a_34094cuda3std3__45__cpo5beginE)
_ZN77_INTERNAL_c3abf77a_41_flash_fwd_hdim64_bf16_paged_split_sm80_cu_c784774a_34094cuda3std3__45__cpo5beginE:
	.zero		1
	.type		_ZN77_INTERNAL_c3abf77a_41_flash_fwd_hdim64_bf16_paged_split_sm80_cu_c784774a_34094cuda3std3__479_GLOBAL__N__c3abf77a_41_flash_fwd_hdim64_bf16_paged_split_sm80_cu_c784774a_34096ignoreE,@object
	.size		_ZN77_INTERNAL_c3abf77a_41_flash_fwd_hdim64_bf16_paged_split_sm80_cu_c784774a_34094cuda3std3__479_GLOBAL__N__c3abf77a_41_flash_fwd_hdim64_bf16_paged_split_sm80_cu_c784774a_34096ignoreE,(_ZN77_INTERNAL_c3abf77a_41_flash_fwd_hdim64_bf16_paged_split_sm80_cu_c784774a_34094cute7productE - _ZN77_INTERNAL_c3abf77a_41_flash_fwd_hdim64_bf16_paged_split_sm80_cu_c784774a_34094cuda3std3__479_GLOBAL__N__c3abf77a_41_flash_fwd_hdim64_bf16_paged_split_sm80_cu_c784774a_34096ignoreE)
_ZN77_INTERNAL_c3abf77a_41_flash_fwd_hdim64_bf16_paged_split_sm80_cu_c784774a_34094cuda3std3__479_GLOBAL__N__c3abf77a_41_flash_fwd_hdim64_bf16_paged_split_sm80_cu_c784774a_34096ignoreE:
	.zero		1
	.type		_ZN77_INTERNAL_c3abf77a_41_flash_fwd_hdim64_bf16_paged_split_sm80_cu_c784774a_34094cute7productE,@object
	.size		_ZN77_INTERNAL_c3abf77a_41_flash_fwd_hdim64_bf16_paged_split_sm80_cu_c784774a_34094cute7productE,(_ZN77_INTERNAL_c3abf77a_41_flash_fwd_hdim64_bf16_paged_split_sm80_cu_c784774a_34094cuda3std3__45__cpo3endE - _ZN77_INTERNAL_c3abf77a_41_flash_fwd_hdim64_bf16_paged_split_sm80_cu_c784774a_34094cute7productE)
_ZN77_INTERNAL_c3abf77a_41_flash_fwd_hdim64_bf16_paged_split_sm80_cu_c784774a_34094cute7productE:
	.zero		1
	.type		_ZN77_INTERNAL_c3abf77a_41_flash_fwd_hdim64_bf16_paged_split_sm80_cu_c784774a_34094cuda3std3__45__cpo3endE,@object
	.size		_ZN77_INTERNAL_c3abf77a_41_flash_fwd_hdim64_bf16_paged_split_sm80_cu_c784774a_34094cuda3std3__45__cpo3endE,(_ZN77_INTERNAL_c3abf77a_41_flash_fwd_hdim64_bf16_paged_split_sm80_cu_c784774a_34094cuda3std3__419piecewise_constructE - _ZN77_INTERNAL_c3abf77a_41_flash_fwd_hdim64_bf16_paged_split_sm80_cu_c784774a_34094cuda3std3__45__cpo3endE)
_ZN77_INTERNAL_c3abf77a_41_flash_fwd_hdim64_bf16_paged_split_sm80_cu_c784774a_34094cuda3std3__45__cpo3endE:
	.zero		1
	.type		_ZN77_INTERNAL_c3abf77a_41_flash_fwd_hdim64_bf16_paged_split_sm80_cu_c784774a_34094cuda3std3__419piecewise_constructE,@object
	.size		_ZN77_INTERNAL_c3abf77a_41_flash_fwd_hdim64_bf16_paged_split_sm80_cu_c784774a_34094cuda3std3__419piecewise_constructE,(_ZN77_INTERNAL_c3abf77a_41_flash_fwd_hdim64_bf16_paged_split_sm80_cu_c784774a_34094cuda3std3__45__cpo4cendE - _ZN77_INTERNAL_c3abf77a_41_flash_fwd_hdim64_bf16_paged_split_sm80_cu_c784774a_34094cuda3std3__419piecewise_constructE)
_ZN77_INTERNAL_c3abf77a_41_flash_fwd_hdim64_bf16_paged_split_sm80_cu_c784774a_34094cuda3std3__419piecewise_constructE:
	.zero		1
	.type		_ZN77_INTERNAL_c3abf77a_41_flash_fwd_hdim64_bf16_paged_split_sm80_cu_c784774a_34094cuda3std3__45__cpo4cendE,@object
	.size		_ZN77_INTERNAL_c3abf77a_41_flash_fwd_hdim64_bf16_paged_split_sm80_cu_c784774a_34094cuda3std3__45__cpo4cendE,(_ZN77_INTERNAL_c3abf77a_41_flash_fwd_hdim64_bf16_paged_split_sm80_cu_c784774a_34094cuda3std6ranges3__45__cpo4swapE - _ZN77_INTERNAL_c3abf77a_41_flash_fwd_hdim64_bf16_paged_split_sm80_cu_c784774a_34094cuda3std3__45__cpo4cendE)
_ZN77_INTERNAL_c3abf77a_41_flash_fwd_hdim64_bf16_paged_split_sm80_cu_c784774a_34094cuda3std3__45__cpo4cendE:
	.zero		1
	.type		_ZN77_INTERNAL_c3abf77a_41_flash_fwd_hdim64_bf16_paged_split_sm80_cu_c784774a_34094cuda3std6ranges3__45__cpo4swapE,@object
	.size		_ZN77_INTERNAL_c3abf77a_41_flash_fwd_hdim64_bf16_paged_split_sm80_cu_c784774a_34094cuda3std6ranges3__45__cpo4swapE,(.L_7 - _ZN77_INTERNAL_c3abf77a_41_flash_fwd_hdim64_bf16_paged_split_sm80_cu_c784774a_34094cuda3std6ranges3__45__cpo4swapE)
_ZN77_INTERNAL_c3abf77a_41_flash_fwd_hdim64_bf16_paged_split_sm80_cu_c784774a_34094cuda3std6ranges3__45__cpo4swapE:
	.zero		1
.L_7:


//--------------------- .nv.constant0._ZN7cutlass13device_kernelIN5flash19enable_sm80_to_sm89INS1_16FlashAttnFwdSm80INS1_25CollectiveMainloopFwdSm80ILi4ELi1ELb0EN4cute5tupleIJNS5_1CILi128EEENS7_ILi112EEENS7_ILi64EEEEEELi64ENS_10bfloat16_tEfNS_4arch4Sm80ELb0ELb0ELb0ELb0ELb1ELb0ELb1ELb1EEENS1_21CollectiveEpilogueFwdINS6_IJS8_SA_S9_EEENS6_IJNS7_ILi1EEESI_SI_EEESC_SE_Li128ELb0ELb1ELb1ELb0EEENS1_19SingleTileSchedulerILb0ELb1ELb1ELi128EEEEEEEEEvNT_6ParamsE --------------------------
	.section	.nv.constant0._ZN7cutlass13device_kernelIN5flash19enable_sm80_to_sm89INS1_16FlashAttnFwdSm80INS1_25CollectiveMainloopFwdSm80ILi4ELi1ELb0EN4cute5tupleIJNS5_1CILi128EEENS7_ILi112EEENS7_ILi64EEEEEELi64ENS_10bfloat16_tEfNS_4arch4Sm80ELb0ELb0ELb0ELb0ELb1ELb0ELb1ELb1EEENS1_21CollectiveEpilogueFwdINS6_IJS8_SA_S9_EEENS6_IJNS7_ILi1EEESI_SI_EEESC_SE_Li128ELb0ELb1ELb1ELb0EEENS1_19SingleTileSchedulerILb0ELb1ELb1ELi128EEEEEEEEEvNT_6ParamsE,"a",@progbits
	.sectionflags	@""
	.align	4
.nv.constant0._ZN7cutlass13device_kernelIN5flash19enable_sm80_to_sm89INS1_16FlashAttnFwdSm80INS1_25CollectiveMainloopFwdSm80ILi4ELi1ELb0EN4cute5tupleIJNS5_1CILi128EEENS7_ILi112EEENS7_ILi64EEEEEELi64ENS_10bfloat16_tEfNS_4arch4Sm80ELb0ELb0ELb0ELb0ELb1ELb0ELb1ELb1EEENS1_21CollectiveEpilogueFwdINS6_IJS8_SA_S9_EEENS6_IJNS7_ILi1EEESI_SI_EEESC_SE_Li128ELb0ELb1ELb1ELb0EEENS1_19SingleTileSchedulerILb0ELb1ELb1ELi128EEEEEEEEEvNT_6ParamsE:
	.zero		1576


//--------------------- .nv.constant0._ZN7cutlass13device_kernelIN5flash19enable_sm80_to_sm89INS1_16FlashAttnFwdSm80INS1_25CollectiveMainloopFwdSm80ILi4ELi1ELb0EN4cute5tupleIJNS5_1CILi128EEENS7_ILi80EEENS7_ILi64EEEEEELi64ENS_10bfloat16_tEfNS_4arch4Sm80ELb0ELb0ELb0ELb1ELb1ELb0ELb1ELb1EEENS1_21CollectiveEpilogueFwdINS6_IJS8_SA_S9_EEENS6_IJNS7_ILi1EEESI_SI_EEESC_SE_Li128ELb1ELb1ELb1ELb0EEENS1_36VarlenDynamicPersistentTileSchedulerILi128ELi80ELi128ELi128ELb1ELb1ELb0ELb0ELb1ELb1EEEEEEEEEvNT_6ParamsE --------------------------
	.section	.nv.constant0._ZN7cutlass13device_kernelIN5flash19enable_sm80_to_sm89INS1_16FlashAttnFwdSm80INS1_25CollectiveMainloopFwdSm80ILi4ELi1ELb0EN4cute5tupleIJNS5_1CILi128EEENS7_ILi80EEENS7_ILi64EEEEEELi64ENS_10bfloat16_tEfNS_4arch4Sm80ELb0ELb0ELb0ELb1ELb1ELb0ELb1ELb1EEENS1_21CollectiveEpilogueFwdINS6_IJS8_SA_S9_EEENS6_IJNS7_ILi1EEESI_SI_EEESC_SE_Li128ELb1ELb1ELb1ELb0EEENS1_36VarlenDynamicPersistentTileSchedulerILi128ELi80ELi128ELi128ELb1ELb1ELb0ELb0ELb1ELb1EEEEEEEEEvNT_6ParamsE,"a",@progbits
	.sectionflags	@""
	.align	4
.nv.constant0._ZN7cutlass13device_kernelIN5flash19enable_sm80_to_sm89INS1_16FlashAttnFwdSm80INS1_25CollectiveMainloopFwdSm80ILi4ELi1ELb0EN4cute5tupleIJNS5_1CILi128EEENS7_ILi80EEENS7_ILi64EEEEEELi64ENS_10bfloat16_tEfNS_4arch4Sm80ELb0ELb0ELb0ELb1ELb1ELb0ELb1ELb1EEENS1_21CollectiveEpilogueFwdINS6_IJS8_SA_S9_EEENS6_IJNS7_ILi1EEESI_SI_EEESC_SE_Li128ELb1ELb1ELb1ELb0EEENS1_36VarlenDynamicPersistentTileSchedulerILi128ELi80ELi128ELi128ELb1ELb1ELb0ELb0ELb1ELb1EEEEEEEEEvNT_6ParamsE:
	.zero		1608


//--------------------- .nv.constant0._ZN7cutlass13device_kernelIN5flash19enable_sm80_to_sm89INS1_16FlashAttnFwdSm80INS1_25CollectiveMainloopFwdSm80ILi4ELi1ELb0EN4cute5tupleIJNS5_1CILi128EEENS7_ILi80EEENS7_ILi64EEEEEELi64ENS_10bfloat16_tEfNS_4arch4Sm80ELb0ELb0ELb0ELb1ELb1ELb1ELb1ELb1EEENS1_21CollectiveEpilogueFwdINS6_IJS8_SA_S9_EEENS6_IJNS7_ILi1EEESI_SI_EEESC_SE_Li128ELb1ELb1ELb1ELb0EEENS1_36VarlenDynamicPersistentTileSchedulerILi128ELi80ELi128ELi128ELb1ELb1ELb0ELb0ELb1ELb1EEEEEEEEEvNT_6ParamsE --------------------------
	.section	.nv.constant0._ZN7cutlass13device_kernelIN5flash19enable_sm80_to_sm89INS1_16FlashAttnFwdSm80INS1_25CollectiveMainloopFwdSm80ILi4ELi1ELb0EN4cute5tupleIJNS5_1CILi128EEENS7_ILi80EEENS7_ILi64EEEEEELi64ENS_10bfloat16_tEfNS_4arch4Sm80ELb0ELb0ELb0ELb1ELb1ELb1ELb1ELb1EEENS1_21CollectiveEpilogueFwdINS6_IJS8_SA_S9_EEENS6_IJNS7_ILi1EEESI_SI_EEESC_SE_Li128ELb1ELb1ELb1ELb0EEENS1_36VarlenDynamicPersistentTileSchedulerILi128ELi80ELi128ELi128ELb1ELb1ELb0ELb0ELb1ELb1EEEEEEEEEvNT_6ParamsE,"a",@progbits
	.sectionflags	@""
	.align	4
.nv.constant0._ZN7cutlass13device_kernelIN5flash19enable_sm80_to_sm89INS1_16FlashAttnFwdSm80INS1_25CollectiveMainloopFwdSm80ILi4ELi1ELb0EN4cute5tupleIJNS5_1CILi128EEENS7_ILi80EEENS7_ILi64EEEEEELi64ENS_10bfloat16_tEfNS_4arch4Sm80ELb0ELb0ELb0ELb1ELb1ELb1ELb1ELb1EEENS1_21CollectiveEpilogueFwdINS6_IJS8_SA_S9_EEENS6_IJNS7_ILi1EEESI_SI_EEESC_SE_Li128ELb1ELb1ELb1ELb0EEENS1_36VarlenDynamicPersistentTileSchedulerILi128ELi80ELi128ELi128ELb1ELb1ELb0ELb0ELb1ELb1EEEEEEEEEvNT_6ParamsE:
	.zero		1608


//--------------------- .nv.constant0._ZN7cutlass13device_kernelIN5flash19enable_sm80_to_sm89INS1_16FlashAttnFwdSm80INS1_25CollectiveMainloopFwdSm80ILi4ELi1ELb0EN4cute5tupleIJNS5_1CILi128EEENS7_ILi96EEENS7_ILi64EEEEEELi64ENS_10bfloat16_tEfNS_4arch4Sm80ELb0ELb1ELb0ELb0ELb1ELb0ELb1ELb1EEENS1_21CollectiveEpilogueFwdINS6_IJS8_SA_S9_EEENS6_IJNS7_ILi1EEESI_SI_EEESC_SE_Li128ELb0ELb1ELb1ELb0EEENS1_19SingleTileSchedulerILb0ELb1ELb1ELi128EEEEEEEEEvNT_6ParamsE --------------------------
	.section	.nv.constant0._ZN7cutlass13device_kernelIN5flash19enable_sm80_to_sm89INS1_16FlashAttnFwdSm80INS1_25CollectiveMainloopFwdSm80ILi4ELi1ELb0EN4cute5tupleIJNS5_1CILi128EEENS7_ILi96EEENS7_ILi64EEEEEELi64ENS_10bfloat16_tEfNS_4arch4Sm80ELb0ELb1ELb0ELb0ELb1ELb0ELb1ELb1EEENS1_21CollectiveEpilogueFwdINS6_IJS8_SA_S9_EEENS6_IJNS7_ILi1EEESI_SI_EEESC_SE_Li128ELb0ELb1ELb1ELb0EEENS1_19SingleTileSchedulerILb0ELb1ELb1ELi128EEEEEEEEEvNT_6ParamsE,"a",@progbits
	.sectionflags	@""
	.align	4
.nv.constant0._ZN7cutlass13device_kernelIN5flash19enable_sm80_to_sm89INS1_16FlashAttnFwdSm80INS1_25CollectiveMainloopFwdSm80ILi4ELi1ELb0EN4cute5tupleIJNS5_1CILi128EEENS7_ILi96EEENS7_ILi64EEEEEELi64ENS_10bfloat16_tEfNS_4arch4Sm80ELb0ELb1ELb0ELb0ELb1ELb0ELb1ELb1EEENS1_21CollectiveEpilogueFwdINS6_IJS8_SA_S9_EEENS6_IJNS7_ILi1EEESI_SI_EEESC_SE_Li128ELb0ELb1ELb1ELb0EEENS1_19SingleTileSchedulerILb0ELb1ELb1ELi128EEEEEEEEEvNT_6ParamsE:
	.zero		1576


//--------------------- .nv.constant0._ZN7cutlass13device_kernelIN5flash19enable_sm80_to_sm89INS1_16FlashAttnFwdSm80INS1_25CollectiveMainloopFwdSm80ILi4ELi1ELb0EN4cute5tupleIJNS5_1CILi128EEENS7_ILi80EEENS7_ILi64EEEEEELi64ENS_10bfloat16_tEfNS_4arch4Sm80ELb0ELb1ELb0ELb1ELb1ELb0ELb1ELb1EEENS1_21CollectiveEpilogueFwdINS6_IJS8_SA_S9_EEENS6_IJNS7_ILi1EEESI_SI_EEESC_SE_Li128ELb1ELb1ELb1ELb0EEENS1_36VarlenDynamicPersistentTileSchedulerILi128ELi80ELi128ELi128ELb1ELb1ELb0ELb1ELb0ELb1EEEEEEEEEvNT_6ParamsE --------------------------
	.section	.nv.constant0._ZN7cutlass13device_kernelIN5flash19enable_sm80_to_sm89INS1_16FlashAttnFwdSm80INS1_25CollectiveMainloopFwdSm80ILi4ELi1ELb0EN4cute5tupleIJNS5_1CILi128EEENS7_ILi80EEENS7_ILi64EEEEEELi64ENS_10bfloat16_tEfNS_4arch4Sm80ELb0ELb1ELb0ELb1ELb1ELb0ELb1ELb1EEENS1_21CollectiveEpilogueFwdINS6_IJS8_SA_S9_EEENS6_IJNS7_ILi1EEESI_SI_EEESC_SE_Li128ELb1ELb1ELb1ELb0EEENS1_36VarlenDynamicPersistentTileSchedulerILi128ELi80ELi128ELi128ELb1ELb1ELb0ELb1ELb0ELb1EEEEEEEEEvNT_6ParamsE,"a",@progbits
	.sectionflags	@""
	.align	4
.nv.constant0._ZN7cutlass13device_kernelIN5flash19enable_sm80_to_sm89INS1_16FlashAttnFwdSm80INS1_25CollectiveMainloopFwdSm80ILi4ELi1ELb0EN4cute5tupleIJNS5_1CILi128EEENS7_ILi80EEENS7_ILi64EEEEEELi64ENS_10bfloat16_tEfNS_4arch4Sm80ELb0ELb1ELb0ELb1ELb1ELb0ELb1ELb1EEENS1_21CollectiveEpilogueFwdINS6_IJS8_SA_S9_EEENS6_IJNS7_ILi1EEESI_SI_EEESC_SE_Li128ELb1ELb1ELb1ELb0EEENS1_36VarlenDynamicPersistentTileSchedulerILi128ELi80ELi128ELi128ELb1ELb1ELb0ELb1ELb0ELb1EEEEEEEEEvNT_6ParamsE:
	.zero		1608


//--------------------- .nv.constant0._ZN7cutlass13device_kernelIN5flash19enable_sm80_to_sm89INS1_16FlashAttnFwdSm80INS1_25CollectiveMainloopFwdSm80ILi4ELi1ELb0EN4cute5tupleIJNS5_1CILi128EEENS7_ILi80EEENS7_ILi64EEEEEELi64ENS_10bfloat16_tEfNS_4arch4Sm80ELb0ELb1ELb0ELb1ELb1ELb1ELb1ELb1EEENS1_21CollectiveEpilogueFwdINS6_IJS8_SA_S9_EEENS6_IJNS7_ILi1EEESI_SI_EEESC_SE_Li128ELb1ELb1ELb1ELb0EEENS1_36VarlenDynamicPersistentTileSchedulerILi128ELi80ELi128ELi128ELb1ELb1ELb0ELb1ELb0ELb1EEEEEEEEEvNT_6ParamsE --------------------------
	.section	.nv.constant0._ZN7cutlass13device_kernelIN5flash19enable_sm80_to_sm89INS1_16FlashAttnFwdSm80INS1_25CollectiveMainloopFwdSm80ILi4ELi1ELb0EN4cute5tupleIJNS5_1CILi128EEENS7_ILi80EEENS7_ILi64EEEEEELi64ENS_10bfloat16_tEfNS_4arch4Sm80ELb0ELb1ELb0ELb1ELb1ELb1ELb1ELb1EEENS1_21CollectiveEpilogueFwdINS6_IJS8_SA_S9_EEENS6_IJNS7_ILi1EEESI_SI_EEESC_SE_Li128ELb1ELb1ELb1ELb0EEENS1_36VarlenDynamicPersistentTileSchedulerILi128ELi80ELi128ELi128ELb1ELb1ELb0ELb1ELb0ELb1EEEEEEEEEvNT_6ParamsE,"a",@progbits
	.sectionflags	@""
	.align	4
.nv.constant0._ZN7cutlass13device_kernelIN5flash19enable_sm80_to_sm89INS1_16FlashAttnFwdSm80INS1_25CollectiveMainloopFwdSm80ILi4ELi1ELb0EN4cute5tupleIJNS5_1CILi128EEENS7_ILi80EEENS7_ILi64EEEEEELi64ENS_10bfloat16_tEfNS_4arch4Sm80ELb0ELb1ELb0ELb1ELb1ELb1ELb1ELb1EEENS1_21CollectiveEpilogueFwdINS6_IJS8_SA_S9_EEENS6_IJNS7_ILi1EEESI_SI_EEESC_SE_Li128ELb1ELb1ELb1ELb0EEENS1_36VarlenDynamicPersistentTileSchedulerILi128ELi80ELi128ELi128ELb1ELb1ELb0ELb1ELb0ELb1EEEEEEEEEvNT_6ParamsE:
	.zero		1608


//--------------------- .nv.constant0._ZN7cutlass13device_kernelIN5flash19enable_sm80_to_sm89INS1_16FlashAttnFwdSm80INS1_25CollectiveMainloopFwdSm80ILi4ELi1ELb0EN4cute5tupleIJNS5_1CILi128EEENS7_ILi112EEENS7_ILi64EEEEEELi64ENS_10bfloat16_tEfNS_4arch4Sm80ELb1ELb0ELb0ELb0ELb1ELb0ELb1ELb1EEENS1_21CollectiveEpilogueFwdINS6_IJS8_SA_S9_EEENS6_IJNS7_ILi1EEESI_SI_EEESC_SE_Li128ELb0ELb1ELb1ELb0EEENS1_30DynamicPersistentTileSchedulerILi128ELi128ELb1ELb1ELb0EEEEEEEEEvNT_6ParamsE --------------------------
	.section	.nv.constant0._ZN7cutlass13device_kernelIN5flash19enable_sm80_to_sm89INS1_16FlashAttnFwdSm80INS1_25CollectiveMainloopFwdSm80ILi4ELi1ELb0EN4cute5tupleIJNS5_1CILi128EEENS7_ILi112EEENS7_ILi64EEEEEELi64ENS_10bfloat16_tEfNS_4arch4Sm80ELb1ELb0ELb0ELb0ELb1ELb0ELb1ELb1EEENS1_21CollectiveEpilogueFwdINS6_IJS8_SA_S9_EEENS6_IJNS7_ILi1EEESI_SI_EEESC_SE_Li128ELb0ELb1ELb1ELb0EEENS1_30DynamicPersistentTileSchedulerILi128ELi128ELb1ELb1ELb0EEEEEEEEEvNT_6ParamsE,"a",@progbits
	.sectionflags	@""
	.align	4
.nv.constant0._ZN7cutlass13device_kernelIN5flash19enable_sm80_to_sm89INS1_16FlashAttnFwdSm80INS1_25CollectiveMainloopFwdSm80ILi4ELi1ELb0EN4cute5tupleIJNS5_1CILi128EEENS7_ILi112EEENS7_ILi64EEEEEELi64ENS_10bfloat16_tEfNS_4arch4Sm80ELb1ELb0ELb0ELb0ELb1ELb0ELb1ELb1EEENS1_21CollectiveEpilogueFwdINS6_IJS8_SA_S9_EEENS6_IJNS7_ILi1EEESI_SI_EEESC_SE_Li128ELb0ELb1ELb1ELb0EEENS1_30DynamicPersistentTileSchedulerILi128ELi128ELb1ELb1ELb0EEEEEEEEEvNT_6ParamsE:
	.zero		1592


//--------------------- .nv.constant0._ZN7cutlass13device_kernelIN5flash19enable_sm80_to_sm89INS1_16FlashAttnFwdSm80INS1_25CollectiveMainloopFwdSm80ILi4ELi1ELb0EN4cute5tupleIJNS5_1CILi128EEENS7_ILi80EEENS7_ILi64EEEEEELi64ENS_10bfloat16_tEfNS_4arch4Sm80ELb1ELb0ELb0ELb1ELb1ELb0ELb1ELb1EEENS1_21CollectiveEpilogueFwdINS6_IJS8_SA_S9_EEENS6_IJNS7_ILi1EEESI_SI_EEESC_SE_Li128ELb1ELb1ELb1ELb0EEENS1_36VarlenDynamicPersistentTileSchedulerILi128ELi80ELi128ELi128ELb1ELb1ELb0ELb1ELb1ELb1EEEEEEEEEvNT_6ParamsE --------------------------
	.section	.nv.constant0._ZN7cutlass13device_kernelIN5flash19enable_sm80_to_sm89INS1_16FlashAttnFwdSm80INS1_25CollectiveMainloopFwdSm80ILi4ELi1ELb0EN4cute5tupleIJNS5_1CILi128EEENS7_ILi80EEENS7_ILi64EEEEEELi64ENS_10bfloat16_tEfNS_4arch4Sm80ELb1ELb0ELb0ELb1ELb1ELb0ELb1ELb1EEENS1_21CollectiveEpilogueFwdINS6_IJS8_SA_S9_EEENS6_IJNS7_ILi1EEESI_SI_EEESC_SE_Li128ELb1ELb1ELb1ELb0EEENS1_36VarlenDynamicPersistentTileSchedulerILi128ELi80ELi128ELi128ELb1ELb1ELb0ELb1ELb1ELb1EEEEEEEEEvNT_6ParamsE,"a",@progbits
	.sectionflags	@""
	.align	4
.nv.constant0._ZN7cutlass13device_kernelIN5flash19enable_sm80_to_sm89INS1_16FlashAttnFwdSm80INS1_25CollectiveMainloopFwdSm80ILi4ELi1ELb0EN4cute5tupleIJNS5_1CILi128EEENS7_ILi80EEENS7_ILi64EEEEEELi64ENS_10bfloat16_tEfNS_4arch4Sm80ELb1ELb0ELb0ELb1ELb1ELb0ELb1ELb1EEENS1_21CollectiveEpilogueFwdINS6_IJS8_SA_S9_EEENS6_IJNS7_ILi1EEESI_SI_EEESC_SE_Li128ELb1ELb1ELb1ELb0EEENS1_36VarlenDynamicPersistentTileSchedulerILi128ELi80ELi128ELi128ELb1ELb1ELb0ELb1ELb1ELb1EEEEEEEEEvNT_6ParamsE:
	.zero		1608


//--------------------- .nv.constant0._ZN7cutlass13device_kernelIN5flash19enable_sm80_to_sm89INS1_16FlashAttnFwdSm80INS1_25CollectiveMainloopFwdSm80ILi4ELi1ELb0EN4cute5tupleIJNS5_1CILi128EEENS7_ILi80EEENS7_ILi64EEEEEELi64ENS_10bfloat16_tEfNS_4arch4Sm80ELb1ELb0ELb0ELb1ELb1ELb1ELb1ELb1EEENS1_21CollectiveEpilogueFwdINS6_IJS8_SA_S9_EEENS6_IJNS7_ILi1EEESI_SI_EEESC_SE_Li128ELb1ELb1ELb1ELb0EEENS1_36VarlenDynamicPersistentTileSchedulerILi128ELi80ELi128ELi128ELb1ELb1ELb0ELb1ELb1ELb1EEEEEEEEEvNT_6ParamsE --------------------------
	.section	.nv.constant0._ZN7cutlass13device_kernelIN5flash19enable_sm80_to_sm89INS1_16FlashAttnFwdSm80INS1_25CollectiveMainloopFwdSm80ILi4ELi1ELb0EN4cute5tupleIJNS5_1CILi128EEENS7_ILi80EEENS7_ILi64EEEEEELi64ENS_10bfloat16_tEfNS_4arch4Sm80ELb1ELb0ELb0ELb1ELb1ELb1ELb1ELb1EEENS1_21CollectiveEpilogueFwdINS6_IJS8_SA_S9_EEENS6_IJNS7_ILi1EEESI_SI_EEESC_SE_Li128ELb1ELb1ELb1ELb0EEENS1_36VarlenDynamicPersistentTileSchedulerILi128ELi80ELi128ELi128ELb1ELb1ELb0ELb1ELb1ELb1EEEEEEEEEvNT_6ParamsE,"a",@progbits
	.sectionflags	@""
	.align	4
.nv.constant0._ZN7cutlass13device_kernelIN5flash19enable_sm80_to_sm89INS1_16FlashAttnFwdSm80INS1_25CollectiveMainloopFwdSm80ILi4ELi1ELb0EN4cute5tupleIJNS5_1CILi128EEENS7_ILi80EEENS7_ILi64EEEEEELi64ENS_10bfloat16_tEfNS_4arch4Sm80ELb1ELb0ELb0ELb1ELb1ELb1ELb1ELb1EEENS1_21CollectiveEpilogueFwdINS6_IJS8_SA_S9_EEENS6_IJNS7_ILi1EEESI_SI_EEESC_SE_Li128ELb1ELb1ELb1ELb0EEENS1_36VarlenDynamicPersistentTileSchedulerILi128ELi80ELi128ELi128ELb1ELb1ELb0ELb1ELb1ELb1EEEEEEEEEvNT_6ParamsE:
	.zero		1608


//--------------------- SYMBOLS --------------------------

	.type		.nv.reservedSmem.offset0,@object
	.size		.nv.reservedSmem.offset0,0x4
